	.target	sm_103a

	.elftype	@"ET_EXEC"


//--------------------- .note.nv.tkinfo           --------------------------
	.section	.note.nv.tkinfo,"",@"SHT_NOTE"
	.sectionflags	@"SHF_NOTE_NV_TKINFO"
	.tkinfo
        /*0018*/ 	.word	0x00000002
        /*0030*/ 	.string	""
        /*0030*/ 	.string	"ptxas"
        /*0030*/ 	.string	"Cuda compilation tools, release 13.0, V13.0.88"
        /*0030*/ 	.string	"Build cuda_13.0.r13.0/compiler.36424714_0"
        /*0030*/ 	.string	"-arch sm_103a -m 64 "



//--------------------- .note.nv.cuinfo           --------------------------
	.section	.note.nv.cuinfo,"",@"SHT_NOTE"
	.sectionflags	@"SHF_NOTE_NV_CUINFO"
        /*0018*/ 	.short	0x0002
        /*001a*/ 	.short	0x0067
        /*001c*/ 	.short	0x0082
	.zero		2


//--------------------- .nv.info                  --------------------------
	.section	.nv.info,"",@"SHT_CUDA_INFO"
	.align	4


	//----- nvinfo : EIATTR_REGCOUNT
	.align		4
        /*0000*/ 	.byte	0x04, 0x2f
        /*0002*/ 	.short	(.L_12 - .L_11)
	.align		4
.L_11:
        /*0004*/ 	.word	index@(_ZN7cutlass13device_kernelIN5flash19enable_sm80_to_sm89INS1_16FlashAttnFwdSm80INS1_25CollectiveMainloopFwdSm80ILi4ELi1ELb0EN4cute5tupleIJNS5_1CILi128EEENS7_ILi80EEENS7_ILi64EEEEEELi64ENS_6half_tEfNS_4arch4Sm80ELb1ELb0ELb0ELb1ELb0ELb1ELb1ELb1EEENS1_21CollectiveEpilogueFwdINS6_IJS8_SA_S9_EEENS6_IJNS7_ILi1EEESI_SI_EEESC_SE_Li128ELb1ELb1ELb1ELb0EEENS1_36VarlenDynamicPersistentTileSchedulerILi128ELi80ELi128ELi128ELb1ELb1ELb0ELb1ELb1ELb1EEEEEEEEEvNT_6ParamsE)
        /*0008*/ 	.word	0x00000004


	//----- nvinfo : EIATTR_FRAME_SIZE
	.align		4
.L_12:
        /*000c*/ 	.byte	0x04, 0x11
        /*000e*/ 	.short	(.L_14 - .L_13)
	.align		4
.L_13:
        /*0010*/ 	.word	index@(_ZN7cutlass13device_kernelIN5flash19enable_sm80_to_sm89INS1_16FlashAttnFwdSm80INS1_25CollectiveMainloopFwdSm80ILi4ELi1ELb0EN4cute5tupleIJNS5_1CILi128EEENS7_ILi80EEENS7_ILi64EEEEEELi64ENS_6half_tEfNS_4arch4Sm80ELb1ELb0ELb0ELb1ELb0ELb1ELb1ELb1EEENS1_21CollectiveEpilogueFwdINS6_IJS8_SA_S9_EEENS6_IJNS7_ILi1EEESI_SI_EEESC_SE_Li128ELb1ELb1ELb1ELb0EEENS1_36VarlenDynamicPersistentTileSchedulerILi128ELi80ELi128ELi128ELb1ELb1ELb0ELb1ELb1ELb1EEEEEEEEEvNT_6ParamsE)
        /*0014*/ 	.word	0x00000000


	//----- nvinfo : EIATTR_REGCOUNT
	.align		4
.L_14:
        /*0018*/ 	.byte	0x04, 0x2f
        /*001a*/ 	.short	(.L_16 - .L_15)
	.align		4
.L_15:
        /*001c*/ 	.word	index@(_ZN7cutlass13device_kernelIN5flash19enable_sm80_to_sm89INS1_16FlashAttnFwdSm80INS1_25CollectiveMainloopFwdSm80ILi4ELi1ELb0EN4cute5tupleIJNS5_1CILi128EEENS7_ILi80EEENS7_ILi64EEEEEELi64ENS_6half_tEfNS_4arch4Sm80ELb1ELb0ELb0ELb1ELb0ELb0ELb1ELb1EEENS1_21CollectiveEpilogueFwdINS6_IJS8_SA_S9_EEENS6_IJNS7_ILi1EEESI_SI_EEESC_SE_Li128ELb1ELb1ELb1ELb0EEENS1_36VarlenDynamicPersistentTileSchedulerILi128ELi80ELi128ELi128ELb1ELb1ELb0ELb1ELb1ELb1EEEEEEEEEvNT_6ParamsE)
        /*0020*/ 	.word	0x00000004


	//----- nvinfo : EIATTR_FRAME_SIZE
	.align		4
.L_16:
        /*0024*/ 	.byte	0x04, 0x11
        /*0026*/ 	.short	(.L_18 - .L_17)
	.align		4
.L_17:
        /*0028*/ 	.word	index@(_ZN7cutlass13device_kernelIN5flash19enable_sm80_to_sm89INS1_16FlashAttnFwdSm80INS1_25CollectiveMainloopFwdSm80ILi4ELi1ELb0EN4cute5tupleIJNS5_1CILi128EEENS7_ILi80EEENS7_ILi64EEEEEELi64ENS_6half_tEfNS_4arch4Sm80ELb1ELb0ELb0ELb1ELb0ELb0ELb1ELb1EEENS1_21CollectiveEpilogueFwdINS6_IJS8_SA_S9_EEENS6_IJNS7_ILi1EEESI_SI_EEESC_SE_Li128ELb1ELb1ELb1ELb0EEENS1_36VarlenDynamicPersistentTileSchedulerILi128ELi80ELi128ELi128ELb1ELb1ELb0ELb1ELb1ELb1EEEEEEEEEvNT_6ParamsE)
        /*002c*/ 	.word	0x00000000


	//----- nvinfo : EIATTR_REGCOUNT
	.align		4
.L_18:
        /*0030*/ 	.byte	0x04, 0x2f
        /*0032*/ 	.short	(.L_20 - .L_19)
	.align		4
.L_19:
        /*0034*/ 	.word	index@(_ZN7cutlass13device_kernelIN5flash19enable_sm80_to_sm89INS1_16FlashAttnFwdSm80INS1_25CollectiveMainloopFwdSm80ILi4ELi1ELb0EN4cute5tupleIJNS5_1CILi128EEENS7_ILi112EEENS7_ILi64EEEEEELi64ENS_6half_tEfNS_4arch4Sm80ELb1ELb0ELb0ELb0ELb0ELb0ELb1ELb1EEENS1_21CollectiveEpilogueFwdINS6_IJS8_SA_S9_EEENS6_IJNS7_ILi1EEESI_SI_EEESC_SE_Li128ELb0ELb1ELb1ELb0EEENS1_30DynamicPersistentTileSchedulerILi128ELi128ELb1ELb1ELb0EEEEEEEEEvNT_6ParamsE)
        /*0038*/ 	.word	0x00000004


	//----- nvinfo : EIATTR_FRAME_SIZE
	.align		4
.L_20:
        /*003c*/ 	.byte	0x04, 0x11
        /*003e*/ 	.short	(.L_22 - .L_21)
	.align		4
.L_21:
        /*0040*/ 	.word	index@(_ZN7cutlass13device_kernelIN5flash19enable_sm80_to_sm89INS1_16FlashAttnFwdSm80INS1_25CollectiveMainloopFwdSm80ILi4ELi1ELb0EN4cute5tupleIJNS5_1CILi128EEENS7_ILi112EEENS7_ILi64EEEEEELi64ENS_6half_tEfNS_4arch4Sm80ELb1ELb0ELb0ELb0ELb0ELb0ELb1ELb1EEENS1_21CollectiveEpilogueFwdINS6_IJS8_SA_S9_EEENS6_IJNS7_ILi1EEESI_SI_EEESC_SE_Li128ELb0ELb1ELb1ELb0EEENS1_30DynamicPersistentTileSchedulerILi128ELi128ELb1ELb1ELb0EEEEEEEEEvNT_6ParamsE)
        /*0044*/ 	.word	0x00000000


	//----- nvinfo : EIATTR_REGCOUNT
	.align		4
.L_22:
        /*0048*/ 	.byte	0x04, 0x2f
        /*004a*/ 	.short	(.L_24 - .L_23)
	.align		4
.L_23:
        /*004c*/ 	.word	index@(_ZN7cutlass13device_kernelIN5flash19enable_sm80_to_sm89INS1_16FlashAttnFwdSm80INS1_25CollectiveMainloopFwdSm80ILi4ELi1ELb0EN4cute5tupleIJNS5_1CILi128EEENS7_ILi80EEENS7_ILi64EEEEEELi64ENS_6half_tEfNS_4arch4Sm80ELb0ELb1ELb0ELb1ELb0ELb1ELb1ELb1EEENS1_21CollectiveEpilogueFwdINS6_IJS8_SA_S9_EEENS6_IJNS7_ILi1EEESI_SI_EEESC_SE_Li128ELb1ELb1ELb1ELb0EEENS1_36VarlenDynamicPersistentTileSchedulerILi128ELi80ELi128ELi128ELb1ELb1ELb0ELb1ELb0ELb1EEEEEEEEEvNT_6ParamsE)
        /*0050*/ 	.word	0x00000004


	//----- nvinfo : EIATTR_FRAME_SIZE
	.align		4
.L_24:
        /*0054*/ 	.byte	0x04, 0x11
        /*0056*/ 	.short	(.L_26 - .L_25)
	.align		4
.L_25:
        /*0058*/ 	.word	index@(_ZN7cutlass13device_kernelIN5flash19enable_sm80_to_sm89INS1_16FlashAttnFwdSm80INS1_25CollectiveMainloopFwdSm80ILi4ELi1ELb0EN4cute5tupleIJNS5_1CILi128EEENS7_ILi80EEENS7_ILi64EEEEEELi64ENS_6half_tEfNS_4arch4Sm80ELb0ELb1ELb0ELb1ELb0ELb1ELb1ELb1EEENS1_21CollectiveEpilogueFwdINS6_IJS8_SA_S9_EEENS6_IJNS7_ILi1EEESI_SI_EEESC_SE_Li128ELb1ELb1ELb1ELb0EEENS1_36VarlenDynamicPersistentTileSchedulerILi128ELi80ELi128ELi128ELb1ELb1ELb0ELb1ELb0ELb1EEEEEEEEEvNT_6ParamsE)
        /*005c*/ 	.word	0x00000000


	//----- nvinfo : EIATTR_REGCOUNT
	.align		4
.L_26:
        /*0060*/ 	.byte	0x04, 0x2f
        /*0062*/ 	.short	(.L_28 - .L_27)
	.align		4
.L_27:
        /*0064*/ 	.word	index@(_ZN7cutlass13device_kernelIN5flash19enable_sm80_to_sm89INS1_16FlashAttnFwdSm80INS1_25CollectiveMainloopFwdSm80ILi4ELi1ELb0EN4cute5tupleIJNS5_1CILi128EEENS7_ILi80EEENS7_ILi64EEEEEELi64ENS_6half_tEfNS_4arch4Sm80ELb0ELb1ELb0ELb1ELb0ELb0ELb1ELb1EEENS1_21CollectiveEpilogueFwdINS6_IJS8_SA_S9_EEENS6_IJNS7_ILi1EEESI_SI_EEESC_SE_Li128ELb1ELb1ELb1ELb0EEENS1_36VarlenDynamicPersistentTileSchedulerILi128ELi80ELi128ELi128ELb1ELb1ELb0ELb1ELb0ELb1EEEEEEEEEvNT_6ParamsE)
        /*0068*/ 	.word	0x00000004


	//----- nvinfo : EIATTR_FRAME_SIZE
	.align		4
.L_28:
        /*006c*/ 	.byte	0x04, 0x11
        /*006e*/ 	.short	(.L_30 - .L_29)
	.align		4
.L_29:
        /*0070*/ 	.word	index@(_ZN7cutlass13device_kernelIN5flash19enable_sm80_to_sm89INS1_16FlashAttnFwdSm80INS1_25CollectiveMainloopFwdSm80ILi4ELi1ELb0EN4cute5tupleIJNS5_1CILi128EEENS7_ILi80EEENS7_ILi64EEEEEELi64ENS_6half_tEfNS_4arch4Sm80ELb0ELb1ELb0ELb1ELb0ELb0ELb1ELb1EEENS1_21CollectiveEpilogueFwdINS6_IJS8_SA_S9_EEENS6_IJNS7_ILi1EEESI_SI_EEESC_SE_Li128ELb1ELb1ELb1ELb0EEENS1_36VarlenDynamicPersistentTileSchedulerILi128ELi80ELi128ELi128ELb1ELb1ELb0ELb1ELb0ELb1EEEEEEEEEvNT_6ParamsE)
        /*0074*/ 	.word	0x00000000


	//----- nvinfo : EIATTR_REGCOUNT
	.align		4
.L_30:
        /*0078*/ 	.byte	0x04, 0x2f
        /*007a*/ 	.short	(.L_32 - .L_31)
	.align		4
.L_31:
        /*007c*/ 	.word	index@(_ZN7cutlass13device_kernelIN5flash19enable_sm80_to_sm89INS1_16FlashAttnFwdSm80INS1_25CollectiveMainloopFwdSm80ILi4ELi1ELb0EN4cute5tupleIJNS5_1CILi128EEENS7_ILi96EEENS7_ILi64EEEEEELi64ENS_6half_tEfNS_4arch4Sm80ELb0ELb1ELb0ELb0ELb0ELb0ELb1ELb1EEENS1_21CollectiveEpilogueFwdINS6_IJS8_SA_S9_EEENS6_IJNS7_ILi1EEESI_SI_EEESC_SE_Li128ELb0ELb1ELb1ELb0EEENS1_19SingleTileSchedulerILb0ELb1ELb1ELi128EEEEEEEEEvNT_6ParamsE)
        /*0080*/ 	.word	0x00000004


	//----- nvinfo : EIATTR_FRAME_SIZE
	.align		4
.L_32:
        /*0084*/ 	.byte	0x04, 0x11
        /*0086*/ 	.short	(.L_34 - .L_33)
	.align		4
.L_33:
        /*0088*/ 	.word	index@(_ZN7cutlass13device_kernelIN5flash19enable_sm80_to_sm89INS1_16FlashAttnFwdSm80INS1_25CollectiveMainloopFwdSm80ILi4ELi1ELb0EN4cute5tupleIJNS5_1CILi128EEENS7_ILi96EEENS7_ILi64EEEEEELi64ENS_6half_tEfNS_4arch4Sm80ELb0ELb1ELb0ELb0ELb0ELb0ELb1ELb1EEENS1_21CollectiveEpilogueFwdINS6_IJS8_SA_S9_EEENS6_IJNS7_ILi1EEESI_SI_EEESC_SE_Li128ELb0ELb1ELb1ELb0EEENS1_19SingleTileSchedulerILb0ELb1ELb1ELi128EEEEEEEEEvNT_6ParamsE)
        /*008c*/ 	.word	0x00000000


	//----- nvinfo : EIATTR_REGCOUNT
	.align		4
.L_34:
        /*0090*/ 	.byte	0x04, 0x2f
        /*0092*/ 	.short	(.L_36 - .L_35)
	.align		4
.L_35:
        /*0094*/ 	.word	index@(_ZN7cutlass13device_kernelIN5flash19enable_sm80_to_sm89INS1_16FlashAttnFwdSm80INS1_25CollectiveMainloopFwdSm80ILi4ELi1ELb0EN4cute5tupleIJNS5_1CILi128EEENS7_ILi80EEENS7_ILi64EEEEEELi64ENS_6half_tEfNS_4arch4Sm80ELb0ELb0ELb0ELb1ELb0ELb1ELb1ELb1EEENS1_21CollectiveEpilogueFwdINS6_IJS8_SA_S9_EEENS6_IJNS7_ILi1EEESI_SI_EEESC_SE_Li128ELb1ELb1ELb1ELb0EEENS1_36VarlenDynamicPersistentTileSchedulerILi128ELi80ELi128ELi128ELb1ELb1ELb0ELb0ELb1ELb1EEEEEEEEEvNT_6ParamsE)
        /*0098*/ 	.word	0x00000004


	//----- nvinfo : EIATTR_FRAME_SIZE
	.align		4
.L_36:
        /*009c*/ 	.byte	0x04, 0x11
        /*009e*/ 	.short	(.L_38 - .L_37)
	.align		4
.L_37:
        /*00a0*/ 	.word	index@(_ZN7cutlass13device_kernelIN5flash19enable_sm80_to_sm89INS1_16FlashAttnFwdSm80INS1_25CollectiveMainloopFwdSm80ILi4ELi1ELb0EN4cute5tupleIJNS5_1CILi128EEENS7_ILi80EEENS7_ILi64EEEEEELi64ENS_6half_tEfNS_4arch4Sm80ELb0ELb0ELb0ELb1ELb0ELb1ELb1ELb1EEENS1_21CollectiveEpilogueFwdINS6_IJS8_SA_S9_EEENS6_IJNS7_ILi1EEESI_SI_EEESC_SE_Li128ELb1ELb1ELb1ELb0EEENS1_36VarlenDynamicPersistentTileSchedulerILi128ELi80ELi128ELi128ELb1ELb1ELb0ELb0ELb1ELb1EEEEEEEEEvNT_6ParamsE)
        /*00a4*/ 	.word	0x00000000


	//----- nvinfo : EIATTR_REGCOUNT
	.align		4
.L_38:
        /*00a8*/ 	.byte	0x04, 0x2f
        /*00aa*/ 	.short	(.L_40 - .L_39)
	.align		4
.L_39:
        /*00ac*/ 	.word	index@(_ZN7cutlass13device_kernelIN5flash19enable_sm80_to_sm89INS1_16FlashAttnFwdSm80INS1_25CollectiveMainloopFwdSm80ILi4ELi1ELb0EN4cute5tupleIJNS5_1CILi128EEENS7_ILi80EEENS7_ILi64EEEEEELi64ENS_6half_tEfNS_4arch4Sm80ELb0ELb0ELb0ELb1ELb0ELb0ELb1ELb1EEENS1_21CollectiveEpilogueFwdINS6_IJS8_SA_S9_EEENS6_IJNS7_ILi1EEESI_SI_EEESC_SE_Li128ELb1ELb1ELb1ELb0EEENS1_36VarlenDynamicPersistentTileSchedulerILi128ELi80ELi128ELi128ELb1ELb1ELb0ELb0ELb1ELb1EEEEEEEEEvNT_6ParamsE)
        /*00b0*/ 	.word	0x00000004


	//----- nvinfo : EIATTR_FRAME_SIZE
	.align		4
.L_40:
        /*00b4*/ 	.byte	0x04, 0x11
        /*00b6*/ 	.short	(.L_42 - .L_41)
	.align		4
.L_41:
        /*00b8*/ 	.word	index@(_ZN7cutlass13device_kernelIN5flash19enable_sm80_to_sm89INS1_16FlashAttnFwdSm80INS1_25CollectiveMainloopFwdSm80ILi4ELi1ELb0EN4cute5tupleIJNS5_1CILi128EEENS7_ILi80EEENS7_ILi64EEEEEELi64ENS_6half_tEfNS_4arch4Sm80ELb0ELb0ELb0ELb1ELb0ELb0ELb1ELb1EEENS1_21CollectiveEpilogueFwdINS6_IJS8_SA_S9_EEENS6_IJNS7_ILi1EEESI_SI_EEESC_SE_Li128ELb1ELb1ELb1ELb0EEENS1_36VarlenDynamicPersistentTileSchedulerILi128ELi80ELi128ELi128ELb1ELb1ELb0ELb0ELb1ELb1EEEEEEEEEvNT_6ParamsE)
        /*00bc*/ 	.word	0x00000000


	//----- nvinfo : EIATTR_REGCOUNT
	.align		4
.L_42:
        /*00c0*/ 	.byte	0x04, 0x2f
        /*00c2*/ 	.short	(.L_44 - .L_43)
	.align		4
.L_43:
        /*00c4*/ 	.word	index@(_ZN7cutlass13device_kernelIN5flash19enable_sm80_to_sm89INS1_16FlashAttnFwdSm80INS1_25CollectiveMainloopFwdSm80ILi4ELi1ELb0EN4cute5tupleIJNS5_1CILi128EEENS7_ILi112EEENS7_ILi64EEEEEELi64ENS_6half_tEfNS_4arch4Sm80ELb0ELb0ELb0ELb0ELb0ELb0ELb1ELb1EEENS1_21CollectiveEpilogueFwdINS6_IJS8_SA_S9_EEENS6_IJNS7_ILi1EEESI_SI_EEESC_SE_Li128ELb0ELb1ELb1ELb0EEENS1_19SingleTileSchedulerILb0ELb1ELb1ELi128EEEEEEEEEvNT_6ParamsE)
        /*00c8*/ 	.word	0x00000004


	//----- nvinfo : EIATTR_FRAME_SIZE
	.align		4
.L_44:
        /*00cc*/ 	.byte	0x04, 0x11
        /*00ce*/ 	.short	(.L_46 - .L_45)
	.align		4
.L_45:
        /*00d0*/ 	.word	index@(_ZN7cutlass13device_kernelIN5flash19enable_sm80_to_sm89INS1_16FlashAttnFwdSm80INS1_25CollectiveMainloopFwdSm80ILi4ELi1ELb0EN4cute5tupleIJNS5_1CILi128EEENS7_ILi112EEENS7_ILi64EEEEEELi64ENS_6half_tEfNS_4arch4Sm80ELb0ELb0ELb0ELb0ELb0ELb0ELb1ELb1EEENS1_21CollectiveEpilogueFwdINS6_IJS8_SA_S9_EEENS6_IJNS7_ILi1EEESI_SI_EEESC_SE_Li128ELb0ELb1ELb1ELb0EEENS1_19SingleTileSchedulerILb0ELb1ELb1ELi128EEEEEEEEEvNT_6ParamsE)
        /*00d4*/ 	.word	0x00000000


	//----- nvinfo : EIATTR_REGCOUNT
	.align		4
.L_46:
        /*00d8*/ 	.byte	0x04, 0x2f
        /*00da*/ 	.short	(.L_48 - .L_47)
	.align		4
.L_47:
        /*00dc*/ 	.word	index@(_ZN7cutlass13device_kernelIN5flash19enable_sm80_to_sm89INS1_16FlashAttnFwdSm80INS1_25CollectiveMainloopFwdSm80ILi4ELi1ELb0EN4cute5tupleIJNS5_1CILi128EEENS7_ILi80EEENS7_ILi64EEEEEELi64ENS_6half_tEfNS_4arch4Sm80ELb1ELb0ELb1ELb1ELb0ELb1ELb1ELb1EEENS1_21CollectiveEpilogueFwdINS6_IJS8_SA_S9_EEENS6_IJNS7_ILi1EEESI_SI_EEESC_SE_Li128ELb1ELb1ELb1ELb0EEENS1_36VarlenDynamicPersistentTileSchedulerILi128ELi80ELi128ELi128ELb1ELb1ELb0ELb1ELb1ELb1EEEEEEEEEvNT_6ParamsE)
        /*00e0*/ 	.word	0x00000004


	//----- nvinfo : EIATTR_FRAME_SIZE
	.align		4
.L_48:
        /*00e4*/ 	.byte	0x04, 0x11
        /*00e6*/ 	.short	(.L_50 - .L_49)
	.align		4
.L_49:
        /*00e8*/ 	.word	index@(_ZN7cutlass13device_kernelIN5flash19enable_sm80_to_sm89INS1_16FlashAttnFwdSm80INS1_25CollectiveMainloopFwdSm80ILi4ELi1ELb0EN4cute5tupleIJNS5_1CILi128EEENS7_ILi80EEENS7_ILi64EEEEEELi64ENS_6half_tEfNS_4arch4Sm80ELb1ELb0ELb1ELb1ELb0ELb1ELb1ELb1EEENS1_21CollectiveEpilogueFwdINS6_IJS8_SA_S9_EEENS6_IJNS7_ILi1EEESI_SI_EEESC_SE_Li128ELb1ELb1ELb1ELb0EEENS1_36VarlenDynamicPersistentTileSchedulerILi128ELi80ELi128ELi128ELb1ELb1ELb0ELb1ELb1ELb1EEEEEEEEEvNT_6ParamsE)
        /*00ec*/ 	.word	0x00000000


	//----- nvinfo : EIATTR_REGCOUNT
	.align		4
.L_50:
        /*00f0*/ 	.byte	0x04, 0x2f
        /*00f2*/ 	.short	(.L_52 - .L_51)
	.align		4
.L_51:
        /*00f4*/ 	.word	index@(_ZN7cutlass13device_kernelIN5flash19enable_sm80_to_sm89INS1_16FlashAttnFwdSm80INS1_25CollectiveMainloopFwdSm80ILi4ELi1ELb0EN4cute5tupleIJNS5_1CILi128EEENS7_ILi80EEENS7_ILi64EEEEEELi64ENS_6half_tEfNS_4arch4Sm80ELb1ELb0ELb1ELb1ELb0ELb0ELb1ELb1EEENS1_21CollectiveEpilogueFwdINS6_IJS8_SA_S9_EEENS6_IJNS7_ILi1EEESI_SI_EEESC_SE_Li128ELb1ELb1ELb1ELb0EEENS1_36VarlenDynamicPersistentTileSchedulerILi128ELi80ELi128ELi128ELb1ELb1ELb0ELb1ELb1ELb1EEEEEEEEEvNT_6ParamsE)
        /*00f8*/ 	.word	0x00000004


	//----- nvinfo : EIATTR_FRAME_SIZE
	.align		4
.L_52:
        /*00fc*/ 	.byte	0x04, 0x11
        /*00fe*/ 	.short	(.L_54 - .L_53)
	.align		4
.L_53:
        /*0100*/ 	.word	index@(_ZN7cutlass13device_kernelIN5flash19enable_sm80_to_sm89INS1_16FlashAttnFwdSm80INS1_25CollectiveMainloopFwdSm80ILi4ELi1ELb0EN4cute5tupleIJNS5_1CILi128EEENS7_ILi80EEENS7_ILi64EEEEEELi64ENS_6half_tEfNS_4arch4Sm80ELb1ELb0ELb1ELb1ELb0ELb0ELb1ELb1EEENS1_21CollectiveEpilogueFwdINS6_IJS8_SA_S9_EEENS6_IJNS7_ILi1EEESI_SI_EEESC_SE_Li128ELb1ELb1ELb1ELb0EEENS1_36VarlenDynamicPersistentTileSchedulerILi128ELi80ELi128ELi128ELb1ELb1ELb0ELb1ELb1ELb1EEEEEEEEEvNT_6ParamsE)
        /*0104*/ 	.word	0x00000000


	//----- nvinfo : EIATTR_REGCOUNT
	.align		4
.L_54:
        /*0108*/ 	.byte	0x04, 0x2f
        /*010a*/ 	.short	(.L_56 - .L_55)
	.align		4
.L_55:
        /*010c*/ 	.word	index@(_ZN7cutlass13device_kernelIN5flash19enable_sm80_to_sm89INS1_16FlashAttnFwdSm80INS1_25CollectiveMainloopFwdSm80ILi4ELi1ELb0EN4cute5tupleIJNS5_1CILi128EEENS7_ILi112EEENS7_ILi64EEEEEELi64ENS_6half_tEfNS_4arch4Sm80ELb1ELb0ELb1ELb0ELb0ELb0ELb1ELb1EEENS1_21CollectiveEpilogueFwdINS6_IJS8_SA_S9_EEENS6_IJNS7_ILi1EEESI_SI_EEESC_SE_Li128ELb0ELb1ELb1ELb0EEENS1_30DynamicPersistentTileSchedulerILi128ELi128ELb1ELb1ELb0EEEEEEEEEvNT_6ParamsE)
        /*0110*/ 	.word	0x00000004


	//----- nvinfo : EIATTR_FRAME_SIZE
	.align		4
.L_56:
        /*0114*/ 	.byte	0x04, 0x11
        /*0116*/ 	.short	(.L_58 - .L_57)
	.align		4
.L_57:
        /*0118*/ 	.word	index@(_ZN7cutlass13device_kernelIN5flash19enable_sm80_to_sm89INS1_16FlashAttnFwdSm80INS1_25CollectiveMainloopFwdSm80ILi4ELi1ELb0EN4cute5tupleIJNS5_1CILi128EEENS7_ILi112EEENS7_ILi64EEEEEELi64ENS_6half_tEfNS_4arch4Sm80ELb1ELb0ELb1ELb0ELb0ELb0ELb1ELb1EEENS1_21CollectiveEpilogueFwdINS6_IJS8_SA_S9_EEENS6_IJNS7_ILi1EEESI_SI_EEESC_SE_Li128ELb0ELb1ELb1ELb0EEENS1_30DynamicPersistentTileSchedulerILi128ELi128ELb1ELb1ELb0EEEEEEEEEvNT_6ParamsE)
        /*011c*/ 	.word	0x00000000


	//----- nvinfo : EIATTR_REGCOUNT
	.align		4
.L_58:
        /*0120*/ 	.byte	0x04, 0x2f
        /*0122*/ 	.short	(.L_60 - .L_59)
	.align		4
.L_59:
        /*0124*/ 	.word	index@(_ZN7cutlass13device_kernelIN5flash19enable_sm80_to_sm89INS1_16FlashAttnFwdSm80INS1_25CollectiveMainloopFwdSm80ILi4ELi1ELb0EN4cute5tupleIJNS5_1CILi128EEENS7_ILi80EEENS7_ILi64EEEEEELi64ENS_6half_tEfNS_4arch4Sm80ELb0ELb1ELb1ELb1ELb0ELb1ELb1ELb1EEENS1_21CollectiveEpilogueFwdINS6_IJS8_SA_S9_EEENS6_IJNS7_ILi1EEESI_SI_EEESC_SE_Li128ELb1ELb1ELb1ELb0EEENS1_36VarlenDynamicPersistentTileSchedulerILi128ELi80ELi128ELi128ELb1ELb1ELb0ELb1ELb0ELb1EEEEEEEEEvNT_6ParamsE)
        /*0128*/ 	.word	0x00000004


	//----- nvinfo : EIATTR_FRAME_SIZE
	.align		4
.L_60:
        /*012c*/ 	.byte	0x04, 0x11
        /*012e*/ 	.short	(.L_62 - .L_61)
	.align		4
.L_61:
        /*0130*/ 	.word	index@(_ZN7cutlass13device_kernelIN5flash19enable_sm80_to_sm89INS1_16FlashAttnFwdSm80INS1_25CollectiveMainloopFwdSm80ILi4ELi1ELb0EN4cute5tupleIJNS5_1CILi128EEENS7_ILi80EEENS7_ILi64EEEEEELi64ENS_6half_tEfNS_4arch4Sm80ELb0ELb1ELb1ELb1ELb0ELb1ELb1ELb1EEENS1_21CollectiveEpilogueFwdINS6_IJS8_SA_S9_EEENS6_IJNS7_ILi1EEESI_SI_EEESC_SE_Li128ELb1ELb1ELb1ELb0EEENS1_36VarlenDynamicPersistentTileSchedulerILi128ELi80ELi128ELi128ELb1ELb1ELb0ELb1ELb0ELb1EEEEEEEEEvNT_6ParamsE)
        /*0134*/ 	.word	0x00000000


	//----- nvinfo : EIATTR_REGCOUNT
	.align		4
.L_62:
        /*0138*/ 	.byte	0x04, 0x2f
        /*013a*/ 	.short	(.L_64 - .L_63)
	.align		4
.L_63:
        /*013c*/ 	.word	index@(_ZN7cutlass13device_kernelIN5flash19enable_sm80_to_sm89INS1_16FlashAttnFwdSm80INS1_25CollectiveMainloopFwdSm80ILi4ELi1ELb0EN4cute5tupleIJNS5_1CILi128EEENS7_ILi80EEENS7_ILi64EEEEEELi64ENS_6half_tEfNS_4arch4Sm80ELb0ELb1ELb1ELb1ELb0ELb0ELb1ELb1EEENS1_21CollectiveEpilogueFwdINS6_IJS8_SA_S9_EEENS6_IJNS7_ILi1EEESI_SI_EEESC_SE_Li128ELb1ELb1ELb1ELb0EEENS1_36VarlenDynamicPersistentTileSchedulerILi128ELi80ELi128ELi128ELb1ELb1ELb0ELb1ELb0ELb1EEEEEEEEEvNT_6ParamsE)
        /*0140*/ 	.word	0x00000004


	//----- nvinfo : EIATTR_FRAME_SIZE
	.align		4
.L_64:
        /*0144*/ 	.byte	0x04, 0x11
        /*0146*/ 	.short	(.L_66 - .L_65)
	.align		4
.L_65:
        /*0148*/ 	.word	index@(_ZN7cutlass13device_kernelIN5flash19enable_sm80_to_sm89INS1_16FlashAttnFwdSm80INS1_25CollectiveMainloopFwdSm80ILi4ELi1ELb0EN4cute5tupleIJNS5_1CILi128EEENS7_ILi80EEENS7_ILi64EEEEEELi64ENS_6half_tEfNS_4arch4Sm80ELb0ELb1ELb1ELb1ELb0ELb0ELb1ELb1EEENS1_21CollectiveEpilogueFwdINS6_IJS8_SA_S9_EEENS6_IJNS7_ILi1EEESI_SI_EEESC_SE_Li128ELb1ELb1ELb1ELb0EEENS1_36VarlenDynamicPersistentTileSchedulerILi128ELi80ELi128ELi128ELb1ELb1ELb0ELb1ELb0ELb1EEEEEEEEEvNT_6ParamsE)
        /*014c*/ 	.word	0x00000000


	//----- nvinfo : EIATTR_REGCOUNT
	.align		4
.L_66:
        /*0150*/ 	.byte	0x04, 0x2f
        /*0152*/ 	.short	(.L_68 - .L_67)
	.align		4
.L_67:
        /*0154*/ 	.word	index@(_ZN7cutlass13device_kernelIN5flash19enable_sm80_to_sm89INS1_16FlashAttnFwdSm80INS1_25CollectiveMainloopFwdSm80ILi4ELi1ELb0EN4cute5tupleIJNS5_1CILi128EEENS7_ILi96EEENS7_ILi64EEEEEELi64ENS_6half_tEfNS_4arch4Sm80ELb0ELb1ELb1ELb0ELb0ELb0ELb1ELb1EEENS1_21CollectiveEpilogueFwdINS6_IJS8_SA_S9_EEENS6_IJNS7_ILi1EEESI_SI_EEESC_SE_Li128ELb0ELb1ELb1ELb0EEENS1_19SingleTileSchedulerILb0ELb1ELb1ELi128EEEEEEEEEvNT_6ParamsE)
        /*0158*/ 	.word	0x00000004


	//----- nvinfo : EIATTR_FRAME_SIZE
	.align		4
.L_68:
        /*015c*/ 	.byte	0x04, 0x11
        /*015e*/ 	.short	(.L_70 - .L_69)
	.align		4
.L_69:
        /*0160*/ 	.word	index@(_ZN7cutlass13device_kernelIN5flash19enable_sm80_to_sm89INS1_16FlashAttnFwdSm80INS1_25CollectiveMainloopFwdSm80ILi4ELi1ELb0EN4cute5tupleIJNS5_1CILi128EEENS7_ILi96EEENS7_ILi64EEEEEELi64ENS_6half_tEfNS_4arch4Sm80ELb0ELb1ELb1ELb0ELb0ELb0ELb1ELb1EEENS1_21CollectiveEpilogueFwdINS6_IJS8_SA_S9_EEENS6_IJNS7_ILi1EEESI_SI_EEESC_SE_Li128ELb0ELb1ELb1ELb0EEENS1_19SingleTileSchedulerILb0ELb1ELb1ELi128EEEEEEEEEvNT_6ParamsE)
        /*0164*/ 	.word	0x00000000


	//----- nvinfo : EIATTR_REGCOUNT
	.align		4
.L_70:
        /*0168*/ 	.byte	0x04, 0x2f
        /*016a*/ 	.short	(.L_72 - .L_71)
	.align		4
.L_71:
        /*016c*/ 	.word	index@(_ZN7cutlass13device_kernelIN5flash19enable_sm80_to_sm89INS1_16FlashAttnFwdSm80INS1_25CollectiveMainloopFwdSm80ILi4ELi1ELb0EN4cute5tupleIJNS5_1CILi128EEENS7_ILi80EEENS7_ILi64EEEEEELi64ENS_6half_tEfNS_4arch4Sm80ELb0ELb0ELb1ELb1ELb0ELb1ELb1ELb1EEENS1_21CollectiveEpilogueFwdINS6_IJS8_SA_S9_EEENS6_IJNS7_ILi1EEESI_SI_EEESC_SE_Li128ELb1ELb1ELb1ELb0EEENS1_36VarlenDynamicPersistentTileSchedulerILi128ELi80ELi128ELi128ELb1ELb1ELb0ELb0ELb1ELb1EEEEEEEEEvNT_6ParamsE)
        /*0170*/ 	.word	0x00000004


	//----- nvinfo : EIATTR_FRAME_SIZE
	.align		4
.L_72:
        /*0174*/ 	.byte	0x04, 0x11
        /*0176*/ 	.short	(.L_74 - .L_73)
	.align		4
.L_73:
        /*0178*/ 	.word	index@(_ZN7cutlass13device_kernelIN5flash19enable_sm80_to_sm89INS1_16FlashAttnFwdSm80INS1_25CollectiveMainloopFwdSm80ILi4ELi1ELb0EN4cute5tupleIJNS5_1CILi128EEENS7_ILi80EEENS7_ILi64EEEEEELi64ENS_6half_tEfNS_4arch4Sm80ELb0ELb0ELb1ELb1ELb0ELb1ELb1ELb1EEENS1_21CollectiveEpilogueFwdINS6_IJS8_SA_S9_EEENS6_IJNS7_ILi1EEESI_SI_EEESC_SE_Li128ELb1ELb1ELb1ELb0EEENS1_36VarlenDynamicPersistentTileSchedulerILi128ELi80ELi128ELi128ELb1ELb1ELb0ELb0ELb1ELb1EEEEEEEEEvNT_6ParamsE)
        /*017c*/ 	.word	0x00000000


	//----- nvinfo : EIATTR_REGCOUNT
	.align		4
.L_74:
        /*0180*/ 	.byte	0x04, 0x2f
        /*0182*/ 	.short	(.L_76 - .L_75)
	.align		4
.L_75:
        /*0184*/ 	.word	index@(_ZN7cutlass13device_kernelIN5flash19enable_sm80_to_sm89INS1_16FlashAttnFwdSm80INS1_25CollectiveMainloopFwdSm80ILi4ELi1ELb0EN4cute5tupleIJNS5_1CILi128EEENS7_ILi80EEENS7_ILi64EEEEEELi64ENS_6half_tEfNS_4arch4Sm80ELb0ELb0ELb1ELb1ELb0ELb0ELb1ELb1EEENS1_21CollectiveEpilogueFwdINS6_IJS8_SA_S9_EEENS6_IJNS7_ILi1EEESI_SI_EEESC_SE_Li128ELb1ELb1ELb1ELb0EEENS1_36VarlenDynamicPersistentTileSchedulerILi128ELi80ELi128ELi128ELb1ELb1ELb0ELb0ELb1ELb1EEEEEEEEEvNT_6ParamsE)
        /*0188*/ 	.word	0x00000004


	//----- nvinfo : EIATTR_FRAME_SIZE
	.align		4
.L_76:
        /*018c*/ 	.byte	0x04, 0x11
        /*018e*/ 	.short	(.L_78 - .L_77)
	.align		4
.L_77:
        /*0190*/ 	.word	index@(_ZN7cutlass13device_kernelIN5flash19enable_sm80_to_sm89INS1_16FlashAttnFwdSm80INS1_25CollectiveMainloopFwdSm80ILi4ELi1ELb0EN4cute5tupleIJNS5_1CILi128EEENS7_ILi80EEENS7_ILi64EEEEEELi64ENS_6half_tEfNS_4arch4Sm80ELb0ELb0ELb1ELb1ELb0ELb0ELb1ELb1EEENS1_21CollectiveEpilogueFwdINS6_IJS8_SA_S9_EEENS6_IJNS7_ILi1EEESI_SI_EEESC_SE_Li128ELb1ELb1ELb1ELb0EEENS1_36VarlenDynamicPersistentTileSchedulerILi128ELi80ELi128ELi128ELb1ELb1ELb0ELb0ELb1ELb1EEEEEEEEEvNT_6ParamsE)
        /*0194*/ 	.word	0x00000000


	//----- nvinfo : EIATTR_REGCOUNT
	.align		4
.L_78:
        /*0198*/ 	.byte	0x04, 0x2f
        /*019a*/ 	.short	(.L_80 - .L_79)
	.align		4
.L_79:
        /*019c*/ 	.word	index@(_ZN7cutlass13device_kernelIN5flash19enable_sm80_to_sm89INS1_16FlashAttnFwdSm80INS1_25CollectiveMainloopFwdSm80ILi4ELi1ELb0EN4cute5tupleIJNS5_1CILi128EEENS7_ILi112EEENS7_ILi64EEEEEELi64ENS_6half_tEfNS_4arch4Sm80ELb0ELb0ELb1ELb0ELb0ELb0ELb1ELb1EEENS1_21CollectiveEpilogueFwdINS6_IJS8_SA_S9_EEENS6_IJNS7_ILi1EEESI_SI_EEESC_SE_Li128ELb0ELb1ELb1ELb0EEENS1_19SingleTileSchedulerILb0ELb1ELb1ELi128EEEEEEEEEvNT_6ParamsE)
        /*01a0*/ 	.word	0x00000004


	//----- nvinfo : EIATTR_FRAME_SIZE
	.align		4
.L_80:
        /*01a4*/ 	.byte	0x04, 0x11
        /*01a6*/ 	.short	(.L_82 - .L_81)
	.align		4
.L_81:
        /*01a8*/ 	.word	index@(_ZN7cutlass13device_kernelIN5flash19enable_sm80_to_sm89INS1_16FlashAttnFwdSm80INS1_25CollectiveMainloopFwdSm80ILi4ELi1ELb0EN4cute5tupleIJNS5_1CILi128EEENS7_ILi112EEENS7_ILi64EEEEEELi64ENS_6half_tEfNS_4arch4Sm80ELb0ELb0ELb1ELb0ELb0ELb0ELb1ELb1EEENS1_21CollectiveEpilogueFwdINS6_IJS8_SA_S9_EEENS6_IJNS7_ILi1EEESI_SI_EEESC_SE_Li128ELb0ELb1ELb1ELb0EEENS1_19SingleTileSchedulerILb0ELb1ELb1ELi128EEEEEEEEEvNT_6ParamsE)
        /*01ac*/ 	.word	0x00000000


	//----- nvinfo : EIATTR_MIN_STACK_SIZE
	.align		4
.L_82:
        /*01b0*/ 	.byte	0x04, 0x12
        /*01b2*/ 	.short	(.L_84 - .L_83)
	.align		4
.L_83:
        /*01b4*/ 	.word	index@(_ZN7cutlass13device_kernelIN5flash19enable_sm80_to_sm89INS1_16FlashAttnFwdSm80INS1_25CollectiveMainloopFwdSm80ILi4ELi1ELb0EN4cute5tupleIJNS5_1CILi128EEENS7_ILi112EEENS7_ILi64EEEEEELi64ENS_6half_tEfNS_4arch4Sm80ELb0ELb0ELb1ELb0ELb0ELb0ELb1ELb1EEENS1_21CollectiveEpilogueFwdINS6_IJS8_SA_S9_EEENS6_IJNS7_ILi1EEESI_SI_EEESC_SE_Li128ELb0ELb1ELb1ELb0EEENS1_19SingleTileSchedulerILb0ELb1ELb1ELi128EEEEEEEEEvNT_6ParamsE)
        /*01b8*/ 	.word	0x00000000


	//----- nvinfo : EIATTR_MIN_STACK_SIZE
	.align		4
.L_84:
        /*01bc*/ 	.byte	0x04, 0x12
        /*01be*/ 	.short	(.L_86 - .L_85)
	.align		4
.L_85:
        /*01c0*/ 	.word	index@(_ZN7cutlass13device_kernelIN5flash19enable_sm80_to_sm89INS1_16FlashAttnFwdSm80INS1_25CollectiveMainloopFwdSm80ILi4ELi1ELb0EN4cute5tupleIJNS5_1CILi128EEENS7_ILi80EEENS7_ILi64EEEEEELi64ENS_6half_tEfNS_4arch4Sm80ELb0ELb0ELb1ELb1ELb0ELb0ELb1ELb1EEENS1_21CollectiveEpilogueFwdINS6_IJS8_SA_S9_EEENS6_IJNS7_ILi1EEESI_SI_EEESC_SE_Li128ELb1ELb1ELb1ELb0EEENS1_36VarlenDynamicPersistentTileSchedulerILi128ELi80ELi128ELi128ELb1ELb1ELb0ELb0ELb1ELb1EEEEEEEEEvNT_6ParamsE)
        /*01c4*/ 	.word	0x00000000


	//----- nvinfo : EIATTR_MIN_STACK_SIZE
	.align		4
.L_86:
        /*01c8*/ 	.byte	0x04, 0x12
        /*01ca*/ 	.short	(.L_88 - .L_87)
	.align		4
.L_87:
        /*01cc*/ 	.word	index@(_ZN7cutlass13device_kernelIN5flash19enable_sm80_to_sm89INS1_16FlashAttnFwdSm80INS1_25CollectiveMainloopFwdSm80ILi4ELi1ELb0EN4cute5tupleIJNS5_1CILi128EEENS7_ILi80EEENS7_ILi64EEEEEELi64ENS_6half_tEfNS_4arch4Sm80ELb0ELb0ELb1ELb1ELb0ELb1ELb1ELb1EEENS1_21CollectiveEpilogueFwdINS6_IJS8_SA_S9_EEENS6_IJNS7_ILi1EEESI_SI_EEESC_SE_Li128ELb1ELb1ELb1ELb0EEENS1_36VarlenDynamicPersistentTileSchedulerILi128ELi80ELi128ELi128ELb1ELb1ELb0ELb0ELb1ELb1EEEEEEEEEvNT_6ParamsE)
        /*01d0*/ 	.word	0x00000000


	//----- nvinfo : EIATTR_MIN_STACK_SIZE
	.align		4
.L_88:
        /*01d4*/ 	.byte	0x04, 0x12
        /*01d6*/ 	.short	(.L_90 - .L_89)
	.align		4
.L_89:
        /*01d8*/ 	.word	index@(_ZN7cutlass13device_kernelIN5flash19enable_sm80_to_sm89INS1_16FlashAttnFwdSm80INS1_25CollectiveMainloopFwdSm80ILi4ELi1ELb0EN4cute5tupleIJNS5_1CILi128EEENS7_ILi96EEENS7_ILi64EEEEEELi64ENS_6half_tEfNS_4arch4Sm80ELb0ELb1ELb1ELb0ELb0ELb0ELb1ELb1EEENS1_21CollectiveEpilogueFwdINS6_IJS8_SA_S9_EEENS6_IJNS7_ILi1EEESI_SI_EEESC_SE_Li128ELb0ELb1ELb1ELb0EEENS1_19SingleTileSchedulerILb0ELb1ELb1ELi128EEEEEEEEEvNT_6ParamsE)
        /*01dc*/ 	.word	0x00000000


	//----- nvinfo : EIATTR_MIN_STACK_SIZE
	.align		4
.L_90:
        /*01e0*/ 	.byte	0x04, 0x12
        /*01e2*/ 	.short	(.L_92 - .L_91)
	.align		4
.L_91:
        /*01e4*/ 	.word	index@(_ZN7cutlass13device_kernelIN5flash19enable_sm80_to_sm89INS1_16FlashAttnFwdSm80INS1_25CollectiveMainloopFwdSm80ILi4ELi1ELb0EN4cute5tupleIJNS5_1CILi128EEENS7_ILi80EEENS7_ILi64EEEEEELi64ENS_6half_tEfNS_4arch4Sm80ELb0ELb1ELb1ELb1ELb0ELb0ELb1ELb1EEENS1_21CollectiveEpilogueFwdINS6_IJS8_SA_S9_EEENS6_IJNS7_ILi1EEESI_SI_EEESC_SE_Li128ELb1ELb1ELb1ELb0EEENS1_36VarlenDynamicPersistentTileSchedulerILi128ELi80ELi128ELi128ELb1ELb1ELb0ELb1ELb0ELb1EEEEEEEEEvNT_6ParamsE)
        /*01e8*/ 	.word	0x00000000


	//----- nvinfo : EIATTR_MIN_STACK_SIZE
	.align		4
.L_92:
        /*01ec*/ 	.byte	0x04, 0x12
        /*01ee*/ 	.short	(.L_94 - .L_93)
	.align		4
.L_93:
        /*01f0*/ 	.word	index@(_ZN7cutlass13device_kernelIN5flash19enable_sm80_to_sm89INS1_16FlashAttnFwdSm80INS1_25CollectiveMainloopFwdSm80ILi4ELi1ELb0EN4cute5tupleIJNS5_1CILi128EEENS7_ILi80EEENS7_ILi64EEEEEELi64ENS_6half_tEfNS_4arch4Sm80ELb0ELb1ELb1ELb1ELb0ELb1ELb1ELb1EEENS1_21CollectiveEpilogueFwdINS6_IJS8_SA_S9_EEENS6_IJNS7_ILi1EEESI_SI_EEESC_SE_Li128ELb1ELb1ELb1ELb0EEENS1_36VarlenDynamicPersistentTileSchedulerILi128ELi80ELi128ELi128ELb1ELb1ELb0ELb1ELb0ELb1EEEEEEEEEvNT_6ParamsE)
        /*01f4*/ 	.word	0x00000000


	//----- nvinfo : EIATTR_MIN_STACK_SIZE
	.align		4
.L_94:
        /*01f8*/ 	.byte	0x04, 0x12
        /*01fa*/ 	.short	(.L_96 - .L_95)
	.align		4
.L_95:
        /*01fc*/ 	.word	index@(_ZN7cutlass13device_kernelIN5flash19enable_sm80_to_sm89INS1_16FlashAttnFwdSm80INS1_25CollectiveMainloopFwdSm80ILi4ELi1ELb0EN4cute5tupleIJNS5_1CILi128EEENS7_ILi112EEENS7_ILi64EEEEEELi64ENS_6half_tEfNS_4arch4Sm80ELb1ELb0ELb1ELb0ELb0ELb0ELb1ELb1EEENS1_21CollectiveEpilogueFwdINS6_IJS8_SA_S9_EEENS6_IJNS7_ILi1EEESI_SI_EEESC_SE_Li128ELb0ELb1ELb1ELb0EEENS1_30DynamicPersistentTileSchedulerILi128ELi128ELb1ELb1ELb0EEEEEEEEEvNT_6ParamsE)
        /*0200*/ 	.word	0x00000000


	//----- nvinfo : EIATTR_MIN_STACK_SIZE
	.align		4
.L_96:
        /*0204*/ 	.byte	0x04, 0x12
        /*0206*/ 	.short	(.L_98 - .L_97)
	.align		4
.L_97:
        /*0208*/ 	.word	index@(_ZN7cutlass13device_kernelIN5flash19enable_sm80_to_sm89INS1_16FlashAttnFwdSm80INS1_25CollectiveMainloopFwdSm80ILi4ELi1ELb0EN4cute5tupleIJNS5_1CILi128EEENS7_ILi80EEENS7_ILi64EEEEEELi64ENS_6half_tEfNS_4arch4Sm80ELb1ELb0ELb1ELb1ELb0ELb0ELb1ELb1EEENS1_21CollectiveEpilogueFwdINS6_IJS8_SA_S9_EEENS6_IJNS7_ILi1EEESI_SI_EEESC_SE_Li128ELb1ELb1ELb1ELb0EEENS1_36VarlenDynamicPersistentTileSchedulerILi128ELi80ELi128ELi128ELb1ELb1ELb0ELb1ELb1ELb1EEEEEEEEEvNT_6ParamsE)
        /*020c*/ 	.word	0x00000000


	//----- nvinfo : EIATTR_MIN_STACK_SIZE
	.align		4
.L_98:
        /*0210*/ 	.byte	0x04, 0x12
        /*0212*/ 	.short	(.L_100 - .L_99)
	.align		4
.L_99:
        /*0214*/ 	.word	index@(_ZN7cutlass13device_kernelIN5flash19enable_sm80_to_sm89INS1_16FlashAttnFwdSm80INS1_25CollectiveMainloopFwdSm80ILi4ELi1ELb0EN4cute5tupleIJNS5_1CILi128EEENS7_ILi80EEENS7_ILi64EEEEEELi64ENS_6half_tEfNS_4arch4Sm80ELb1ELb0ELb1ELb1ELb0ELb1ELb1ELb1EEENS1_21CollectiveEpilogueFwdINS6_IJS8_SA_S9_EEENS6_IJNS7_ILi1EEESI_SI_EEESC_SE_Li128ELb1ELb1ELb1ELb0EEENS1_36VarlenDynamicPersistentTileSchedulerILi128ELi80ELi128ELi128ELb1ELb1ELb0ELb1ELb1ELb1EEEEEEEEEvNT_6ParamsE)
        /*0218*/ 	.word	0x00000000


	//----- nvinfo : EIATTR_MIN_STACK_SIZE
	.align		4
.L_100:
        /*021c*/ 	.byte	0x04, 0x12
        /*021e*/ 	.short	(.L_102 - .L_101)
	.align		4
.L_101:
        /*0220*/ 	.word	index@(_ZN7cutlass13device_kernelIN5flash19enable_sm80_to_sm89INS1_16FlashAttnFwdSm80INS1_25CollectiveMainloopFwdSm80ILi4ELi1ELb0EN4cute5tupleIJNS5_1CILi128EEENS7_ILi112EEENS7_ILi64EEEEEELi64ENS_6half_tEfNS_4arch4Sm80ELb0ELb0ELb0ELb0ELb0ELb0ELb1ELb1EEENS1_21CollectiveEpilogueFwdINS6_IJS8_SA_S9_EEENS6_IJNS7_ILi1EEESI_SI_EEESC_SE_Li128ELb0ELb1ELb1ELb0EEENS1_19SingleTileSchedulerILb0ELb1ELb1ELi128EEEEEEEEEvNT_6ParamsE)
        /*0224*/ 	.word	0x00000000


	//----- nvinfo : EIATTR_MIN_STACK_SIZE
	.align		4
.L_102:
        /*0228*/ 	.byte	0x04, 0x12
        /*022a*/ 	.short	(.L_104 - .L_103)
	.align		4
.L_103:
        /*022c*/ 	.word	index@(_ZN7cutlass13device_kernelIN5flash19enable_sm80_to_sm89INS1_16FlashAttnFwdSm80INS1_25CollectiveMainloopFwdSm80ILi4ELi1ELb0EN4cute5tupleIJNS5_1CILi128EEENS7_ILi80EEENS7_ILi64EEEEEELi64ENS_6half_tEfNS_4arch4Sm80ELb0ELb0ELb0ELb1ELb0ELb0ELb1ELb1EEENS1_21CollectiveEpilogueFwdINS6_IJS8_SA_S9_EEENS6_IJNS7_ILi1EEESI_SI_EEESC_SE_Li128ELb1ELb1ELb1ELb0EEENS1_36VarlenDynamicPersistentTileSchedulerILi128ELi80ELi128ELi128ELb1ELb1ELb0ELb0ELb1ELb1EEEEEEEEEvNT_6ParamsE)
        /*0230*/ 	.word	0x00000000


	//----- nvinfo : EIATTR_MIN_STACK_SIZE
	.align		4
.L_104:
        /*0234*/ 	.byte	0x04, 0x12
        /*0236*/ 	.short	(.L_106 - .L_105)
	.align		4
.L_105:
        /*0238*/ 	.word	index@(_ZN7cutlass13device_kernelIN5flash19enable_sm80_to_sm89INS1_16FlashAttnFwdSm80INS1_25CollectiveMainloopFwdSm80ILi4ELi1ELb0EN4cute5tupleIJNS5_1CILi128EEENS7_ILi80EEENS7_ILi64EEEEEELi64ENS_6half_tEfNS_4arch4Sm80ELb0ELb0ELb0ELb1ELb0ELb1ELb1ELb1EEENS1_21CollectiveEpilogueFwdINS6_IJS8_SA_S9_EEENS6_IJNS7_ILi1EEESI_SI_EEESC_SE_Li128ELb1ELb1ELb1ELb0EEENS1_36VarlenDynamicPersistentTileSchedulerILi128ELi80ELi128ELi128ELb1ELb1ELb0ELb0ELb1ELb1EEEEEEEEEvNT_6ParamsE)
        /*023c*/ 	.word	0x00000000


	//----- nvinfo : EIATTR_MIN_STACK_SIZE
	.align		4
.L_106:
        /*0240*/ 	.byte	0x04, 0x12
        /*0242*/ 	.short	(.L_108 - .L_107)
	.align		4
.L_107:
        /*0244*/ 	.word	index@(_ZN7cutlass13device_kernelIN5flash19enable_sm80_to_sm89INS1_16FlashAttnFwdSm80INS1_25CollectiveMainloopFwdSm80ILi4ELi1ELb0EN4cute5tupleIJNS5_1CILi128EEENS7_ILi96EEENS7_ILi64EEEEEELi64ENS_6half_tEfNS_4arch4Sm80ELb0ELb1ELb0ELb0ELb0ELb0ELb1ELb1EEENS1_21CollectiveEpilogueFwdINS6_IJS8_SA_S9_EEENS6_IJNS7_ILi1EEESI_SI_EEESC_SE_Li128ELb0ELb1ELb1ELb0EEENS1_19SingleTileSchedulerILb0ELb1ELb1ELi128EEEEEEEEEvNT_6ParamsE)
        /*0248*/ 	.word	0x00000000


	//----- nvinfo : EIATTR_MIN_STACK_SIZE
	.align		4
.L_108:
        /*024c*/ 	.byte	0x04, 0x12
        /*024e*/ 	.short	(.L_110 - .L_109)
	.align		4
.L_109:
        /*0250*/ 	.word	index@(_ZN7cutlass13device_kernelIN5flash19enable_sm80_to_sm89INS1_16FlashAttnFwdSm80INS1_25CollectiveMainloopFwdSm80ILi4ELi1ELb0EN4cute5tupleIJNS5_1CILi128EEENS7_ILi80EEENS7_ILi64EEEEEELi64ENS_6half_tEfNS_4arch4Sm80ELb0ELb1ELb0ELb1ELb0ELb0ELb1ELb1EEENS1_21CollectiveEpilogueFwdINS6_IJS8_SA_S9_EEENS6_IJNS7_ILi1EEESI_SI_EEESC_SE_Li128ELb1ELb1ELb1ELb0EEENS1_36VarlenDynamicPersistentTileSchedulerILi128ELi80ELi128ELi128ELb1ELb1ELb0ELb1ELb0ELb1EEEEEEEEEvNT_6ParamsE)
        /*0254*/ 	.word	0x00000000


	//----- nvinfo : EIATTR_MIN_STACK_SIZE
	.align		4
.L_110:
        /*0258*/ 	.byte	0x04, 0x12
        /*025a*/ 	.short	(.L_112 - .L_111)
	.align		4
.L_111:
        /*025c*/ 	.word	index@(_ZN7cutlass13device_kernelIN5flash19enable_sm80_to_sm89INS1_16FlashAttnFwdSm80INS1_25CollectiveMainloopFwdSm80ILi4ELi1ELb0EN4cute5tupleIJNS5_1CILi128EEENS7_ILi80EEENS7_ILi64EEEEEELi64ENS_6half_tEfNS_4arch4Sm80ELb0ELb1ELb0ELb1ELb0ELb1ELb1ELb1EEENS1_21CollectiveEpilogueFwdINS6_IJS8_SA_S9_EEENS6_IJNS7_ILi1EEESI_SI_EEESC_SE_Li128ELb1ELb1ELb1ELb0EEENS1_36VarlenDynamicPersistentTileSchedulerILi128ELi80ELi128ELi128ELb1ELb1ELb0ELb1ELb0ELb1EEEEEEEEEvNT_6ParamsE)
        /*0260*/ 	.word	0x00000000


	//----- nvinfo : EIATTR_MIN_STACK_SIZE
	.align		4
.L_112:
        /*0264*/ 	.byte	0x04, 0x12
        /*0266*/ 	.short	(.L_114 - .L_113)
	.align		4
.L_113:
        /*0268*/ 	.word	index@(_ZN7cutlass13device_kernelIN5flash19enable_sm80_to_sm89INS1_16FlashAttnFwdSm80INS1_25CollectiveMainloopFwdSm80ILi4ELi1ELb0EN4cute5tupleIJNS5_1CILi128EEENS7_ILi112EEENS7_ILi64EEEEEELi64ENS_6half_tEfNS_4arch4Sm80ELb1ELb0ELb0ELb0ELb0ELb0ELb1ELb1EEENS1_21CollectiveEpilogueFwdINS6_IJS8_SA_S9_EEENS6_IJNS7_ILi1EEESI_SI_EEESC_SE_Li128ELb0ELb1ELb1ELb0EEENS1_30DynamicPersistentTileSchedulerILi128ELi128ELb1ELb1ELb0EEEEEEEEEvNT_6ParamsE)
        /*026c*/ 	.word	0x00000000


	//----- nvinfo : EIATTR_MIN_STACK_SIZE
	.align		4
.L_114:
        /*0270*/ 	.byte	0x04, 0x12
        /*0272*/ 	.short	(.L_116 - .L_115)
	.align		4
.L_115:
        /*0274*/ 	.word	index@(_ZN7cutlass13device_kernelIN5flash19enable_sm80_to_sm89INS1_16FlashAttnFwdSm80INS1_25CollectiveMainloopFwdSm80ILi4ELi1ELb0EN4cute5tupleIJNS5_1CILi128EEENS7_ILi80EEENS7_ILi64EEEEEELi64ENS_6half_tEfNS_4arch4Sm80ELb1ELb0ELb0ELb1ELb0ELb0ELb1ELb1EEENS1_21CollectiveEpilogueFwdINS6_IJS8_SA_S9_EEENS6_IJNS7_ILi1EEESI_SI_EEESC_SE_Li128ELb1ELb1ELb1ELb0EEENS1_36VarlenDynamicPersistentTileSchedulerILi128ELi80ELi128ELi128ELb1ELb1ELb0ELb1ELb1ELb1EEEEEEEEEvNT_6ParamsE)
        /*0278*/ 	.word	0x00000000


	//----- nvinfo : EIATTR_MIN_STACK_SIZE
	.align		4
.L_116:
        /*027c*/ 	.byte	0x04, 0x12
        /*027e*/ 	.short	(.L_118 - .L_117)
	.align		4
.L_117:
        /*0280*/ 	.word	index@(_ZN7cutlass13device_kernelIN5flash19enable_sm80_to_sm89INS1_16FlashAttnFwdSm80INS1_25CollectiveMainloopFwdSm80ILi4ELi1ELb0EN4cute5tupleIJNS5_1CILi128EEENS7_ILi80EEENS7_ILi64EEEEEELi64ENS_6half_tEfNS_4arch4Sm80ELb1ELb0ELb0ELb1ELb0ELb1ELb1ELb1EEENS1_21CollectiveEpilogueFwdINS6_IJS8_SA_S9_EEENS6_IJNS7_ILi1EEESI_SI_EEESC_SE_Li128ELb1ELb1ELb1ELb0EEENS1_36VarlenDynamicPersistentTileSchedulerILi128ELi80ELi128ELi128ELb1ELb1ELb0ELb1ELb1ELb1EEEEEEEEEvNT_6ParamsE)
        /*0284*/ 	.word	0x00000000
.L_118:


//--------------------- .nv.compat                --------------------------
	.section	.nv.compat,"",@"SHT_CUDA_COMPAT_INFO"
	.align	4
        /*0000*/ 	.byte	0x02, 0x09, 0x01, 0x00, 0x02, 0x02, 0x01, 0x00, 0x02, 0x05, 0x05, 0x00, 0x03, 0x07, 0x01, 0x01
        /*0010*/ 	.byte	0x02, 0x03, 0x00, 0x00, 0x02, 0x06, 0x01, 0x00, 0x04, 0x0b, 0x08, 0x00, 0x00, 0x00, 0x00, 0x00
        /*0020*/ 	.byte	0x00, 0x00, 0x00, 0x00


//--------------------- .nv.info._ZN7cutlass13device_kernelIN5flash19enable_sm80_to_sm89INS1_16FlashAttnFwdSm80INS1_25CollectiveMainloopFwdSm80ILi4ELi1ELb0EN4cute5tupleIJNS5_1CILi128EEENS7_ILi112EEENS7_ILi64EEEEEELi64ENS_6half_tEfNS_4arch4Sm80ELb0ELb0ELb1ELb0ELb0ELb0ELb1ELb1EEENS1_21CollectiveEpilogueFwdINS6_IJS8_SA_S9_EEENS6_IJNS7_ILi1EEESI_SI_EEESC_SE_Li128ELb0ELb1ELb1ELb0EEENS1_19SingleTileSchedulerILb0ELb1ELb1ELi128EEEEEEEEEvNT_6ParamsE --------------------------
	.section	.nv.info._ZN7cutlass13device_kernelIN5flash19enable_sm80_to_sm89INS1_16FlashAttnFwdSm80INS1_25CollectiveMainloopFwdSm80ILi4ELi1ELb0EN4cute5tupleIJNS5_1CILi128EEENS7_ILi112EEENS7_ILi64EEEEEELi64ENS_6half_tEfNS_4arch4Sm80ELb0ELb0ELb1ELb0ELb0ELb0ELb1ELb1EEENS1_21CollectiveEpilogueFwdINS6_IJS8_SA_S9_EEENS6_IJNS7_ILi1EEESI_SI_EEESC_SE_Li128ELb0ELb1ELb1ELb0EEENS1_19SingleTileSchedulerILb0ELb1ELb1ELi128EEEEEEEEEvNT_6ParamsE,"",@"SHT_CUDA_INFO"
	.sectionflags	@""
	.align	4


	//----- nvinfo : EIATTR_CUDA_API_VERSION
	.align		4
        /*0000*/ 	.byte	0x04, 0x37
        /*0002*/ 	.short	(.L_120 - .L_119)
.L_119:
        /*0004*/ 	.word	0x00000082


	//----- nvinfo : EIATTR_KPARAM_INFO
	.align		4
.L_120:
        /*0008*/ 	.byte	0x04, 0x17
        /*000a*/ 	.short	(.L_122 - .L_121)
.L_121:
        /*000c*/ 	.word	0x00000000
        /*0010*/ 	.short	0x0000
        /*0012*/ 	.short	0x0000
        /*0014*/ 	.byte	0x00, 0xf0, 0x61, 0x10


	//----- nvinfo : EIATTR_SPARSE_MMA_MASK
	.align		4
.L_122:
        /*0018*/ 	.byte	0x03, 0x50
        /*001a*/ 	.short	0x0000


	//----- nvinfo : EIATTR_MAXREG_COUNT
	.align		4
        /*001c*/ 	.byte	0x03, 0x1b
        /*001e*/ 	.short	0x00ff


	//----- nvinfo : EIATTR_MERCURY_ISA_VERSION
	.align		4
        /*0020*/ 	.byte	0x03, 0x5f
        /*0022*/ 	.short	0x0101


	//----- nvinfo : EIATTR_VRC_CTA_INIT_COUNT
	.align		4
        /*0024*/ 	.byte	0x02, 0x4a
	.zero		1
	.zero		1


	//----- nvinfo : EIATTR_EXIT_INSTR_OFFSETS
	.align		4
        /*0028*/ 	.byte	0x04, 0x1c
        /*002a*/ 	.short	(.L_124 - .L_123)


	//   ....[0]....
.L_123:
        /*002c*/ 	.word	0x00000010


	//----- nvinfo : EIATTR_MAX_THREADS
	.align		4
.L_124:
        /*0030*/ 	.byte	0x04, 0x05
        /*0032*/ 	.short	(.L_126 - .L_125)
.L_125:
        /*0034*/ 	.word	0x00000080
        /*0038*/ 	.word	0x00000001
        /*003c*/ 	.word	0x00000001


	//----- nvinfo : EIATTR_CBANK_PARAM_SIZE
	.align		4
.L_126:
        /*0040*/ 	.byte	0x03, 0x19
        /*0042*/ 	.short	0x0418


	//----- nvinfo : EIATTR_PARAM_CBANK
	.align		4
        /*0044*/ 	.byte	0x04, 0x0a
        /*0046*/ 	.short	(.L_128 - .L_127)
	.align		4
.L_127:
        /*0048*/ 	.word	index@(.nv.constant0._ZN7cutlass13device_kernelIN5flash19enable_sm80_to_sm89INS1_16FlashAttnFwdSm80INS1_25CollectiveMainloopFwdSm80ILi4ELi1ELb0EN4cute5tupleIJNS5_1CILi128EEENS7_ILi112EEENS7_ILi64EEEEEELi64ENS_6half_tEfNS_4arch4Sm80ELb0ELb0ELb1ELb0ELb0ELb0ELb1ELb1EEENS1_21CollectiveEpilogueFwdINS6_IJS8_SA_S9_EEENS6_IJNS7_ILi1EEESI_SI_EEESC_SE_Li128ELb0ELb1ELb1ELb0EEENS1_19SingleTileSchedulerILb0ELb1ELb1ELi128EEEEEEEEEvNT_6ParamsE)
        /*004c*/ 	.short	0x0380
        /*004e*/ 	.short	0x0418


	//----- nvinfo : EIATTR_SW_WAR
	.align		4
.L_128:
        /*0050*/ 	.byte	0x04, 0x36
        /*0052*/ 	.short	(.L_130 - .L_129)
.L_129:
        /*0054*/ 	.word	0x00000008
.L_130:


//--------------------- .nv.info._ZN7cutlass13device_kernelIN5flash19enable_sm80_to_sm89INS1_16FlashAttnFwdSm80INS1_25CollectiveMainloopFwdSm80ILi4ELi1ELb0EN4cute5tupleIJNS5_1CILi128EEENS7_ILi80EEENS7_ILi64EEEEEELi64ENS_6half_tEfNS_4arch4Sm80ELb0ELb0ELb1ELb1ELb0ELb0ELb1ELb1EEENS1_21CollectiveEpilogueFwdINS6_IJS8_SA_S9_EEENS6_IJNS7_ILi1EEESI_SI_EEESC_SE_Li128ELb1ELb1ELb1ELb0EEENS1_36VarlenDynamicPersistentTileSchedulerILi128ELi80ELi128ELi128ELb1ELb1ELb0ELb0ELb1ELb1EEEEEEEEEvNT_6ParamsE --------------------------
	.section	.nv.info._ZN7cutlass13device_kernelIN5flash19enable_sm80_to_sm89INS1_16FlashAttnFwdSm80INS1_25CollectiveMainloopFwdSm80ILi4ELi1ELb0EN4cute5tupleIJNS5_1CILi128EEENS7_ILi80EEENS7_ILi64EEEEEELi64ENS_6half_tEfNS_4arch4Sm80ELb0ELb0ELb1ELb1ELb0ELb0ELb1ELb1EEENS1_21CollectiveEpilogueFwdINS6_IJS8_SA_S9_EEENS6_IJNS7_ILi1EEESI_SI_EEESC_SE_Li128ELb1ELb1ELb1ELb0EEENS1_36VarlenDynamicPersistentTileSchedulerILi128ELi80ELi128ELi128ELb1ELb1ELb0ELb0ELb1ELb1EEEEEEEEEvNT_6ParamsE,"",@"SHT_CUDA_INFO"
	.sectionflags	@""
	.align	4


	//----- nvinfo : EIATTR_CUDA_API_VERSION
	.align		4
        /*0000*/ 	.byte	0x04, 0x37
        /*0002*/ 	.short	(.L_132 - .L_131)
.L_131:
        /*0004*/ 	.word	0x00000082


	//----- nvinfo : EIATTR_KPARAM_INFO
	.align		4
.L_132:
        /*0008*/ 	.byte	0x04, 0x17
        /*000a*/ 	.short	(.L_134 - .L_133)
.L_133:
        /*000c*/ 	.word	0x00000000
        /*0010*/ 	.short	0x0000
        /*0012*/ 	.short	0x0000
        /*0014*/ 	.byte	0x00, 0xf0, 0xe1, 0x10


	//----- nvinfo : EIATTR_SPARSE_MMA_MASK
	.align		4
.L_134:
        /*0018*/ 	.byte	0x03, 0x50
        /*001a*/ 	.short	0x0000


	//----- nvinfo : EIATTR_MAXREG_COUNT
	.align		4
        /*001c*/ 	.byte	0x03, 0x1b
        /*001e*/ 	.short	0x00ff


	//----- nvinfo : EIATTR_MERCURY_ISA_VERSION
	.align		4
        /*0020*/ 	.byte	0x03, 0x5f
        /*0022*/ 	.short	0x0101


	//----- nvinfo : EIATTR_VRC_CTA_INIT_COUNT
	.align		4
        /*0024*/ 	.byte	0x02, 0x4a
	.zero		1
	.zero		1


	//----- nvinfo : EIATTR_EXIT_INSTR_OFFSETS
	.align		4
        /*0028*/ 	.byte	0x04, 0x1c
        /*002a*/ 	.short	(.L_136 - .L_135)


	//   ....[0]....
.L_135:
        /*002c*/ 	.word	0x00000010


	//----- nvinfo : EIATTR_MAX_THREADS
	.align		4
.L_136:
        /*0030*/ 	.byte	0x04, 0x05
        /*0032*/ 	.short	(.L_138 - .L_137)
.L_137:
        /*0034*/ 	.word	0x00000080
        /*0038*/ 	.word	0x00000001
        /*003c*/ 	.word	0x00000001


	//----- nvinfo : EIATTR_CBANK_PARAM_SIZE
	.align		4
.L_138:
        /*0040*/ 	.byte	0x03, 0x19
        /*0042*/ 	.short	0x0438


	//----- nvinfo : EIATTR_PARAM_CBANK
	.align		4
        /*0044*/ 	.byte	0x04, 0x0a
        /*0046*/ 	.short	(.L_140 - .L_139)
	.align		4
.L_139:
        /*0048*/ 	.word	index@(.nv.constant0._ZN7cutlass13device_kernelIN5flash19enable_sm80_to_sm89INS1_16FlashAttnFwdSm80INS1_25CollectiveMainloopFwdSm80ILi4ELi1ELb0EN4cute5tupleIJNS5_1CILi128EEENS7_ILi80EEENS7_ILi64EEEEEELi64ENS_6half_tEfNS_4arch4Sm80ELb0ELb0ELb1ELb1ELb0ELb0ELb1ELb1EEENS1_21CollectiveEpilogueFwdINS6_IJS8_SA_S9_EEENS6_IJNS7_ILi1EEESI_SI_EEESC_SE_Li128ELb1ELb1ELb1ELb0EEENS1_36VarlenDynamicPersistentTileSchedulerILi128ELi80ELi128ELi128ELb1ELb1ELb0ELb0ELb1ELb1EEEEEEEEEvNT_6ParamsE)
        /*004c*/ 	.short	0x0380
        /*004e*/ 	.short	0x0438


	//----- nvinfo : EIATTR_SW_WAR
	.align		4
.L_140:
        /*0050*/ 	.byte	0x04, 0x36
        /*0052*/ 	.short	(.L_142 - .L_141)
.L_141:
        /*0054*/ 	.word	0x00000008
.L_142:


//--------------------- .nv.info._ZN7cutlass13device_kernelIN5flash19enable_sm80_to_sm89INS1_16FlashAttnFwdSm80INS1_25CollectiveMainloopFwdSm80ILi4ELi1ELb0EN4cute5tupleIJNS5_1CILi128EEENS7_ILi80EEENS7_ILi64EEEEEELi64ENS_6half_tEfNS_4arch4Sm80ELb0ELb0ELb1ELb1ELb0ELb1ELb1ELb1EEENS1_21CollectiveEpilogueFwdINS6_IJS8_SA_S9_EEENS6_IJNS7_ILi1EEESI_SI_EEESC_SE_Li128ELb1ELb1ELb1ELb0EEENS1_36VarlenDynamicPersistentTileSchedulerILi128ELi80ELi128ELi128ELb1ELb1ELb0ELb0ELb1ELb1EEEEEEEEEvNT_6ParamsE --------------------------
	.section	.nv.info._ZN7cutlass13device_kernelIN5flash19enable_sm80_to_sm89INS1_16FlashAttnFwdSm80INS1_25CollectiveMainloopFwdSm80ILi4ELi1ELb0EN4cute5tupleIJNS5_1CILi128EEENS7_ILi80EEENS7_ILi64EEEEEELi64ENS_6half_tEfNS_4arch4Sm80ELb0ELb0ELb1ELb1ELb0ELb1ELb1ELb1EEENS1_21CollectiveEpilogueFwdINS6_IJS8_SA_S9_EEENS6_IJNS7_ILi1EEESI_SI_EEESC_SE_Li128ELb1ELb1ELb1ELb0EEENS1_36VarlenDynamicPersistentTileSchedulerILi128ELi80ELi128ELi128ELb1ELb1ELb0ELb0ELb1ELb1EEEEEEEEEvNT_6ParamsE,"",@"SHT_CUDA_INFO"
	.sectionflags	@""
	.align	4


	//----- nvinfo : EIATTR_CUDA_API_VERSION
	.align		4
        /*0000*/ 	.byte	0x04, 0x37
        /*0002*/ 	.short	(.L_144 - .L_143)
.L_143:
        /*0004*/ 	.word	0x00000082


	//----- nvinfo : EIATTR_KPARAM_INFO
	.align		4
.L_144:
        /*0008*/ 	.byte	0x04, 0x17
        /*000a*/ 	.short	(.L_146 - .L_145)
.L_145:
        /*000c*/ 	.word	0x00000000
        /*0010*/ 	.short	0x0000
        /*0012*/ 	.short	0x0000
        /*0014*/ 	.byte	0x00, 0xf0, 0xe1, 0x10


	//----- nvinfo : EIATTR_SPARSE_MMA_MASK
	.align		4
.L_146:
        /*0018*/ 	.byte	0x03, 0x50
        /*001a*/ 	.short	0x0000


	//----- nvinfo : EIATTR_MAXREG_COUNT
	.align		4
        /*001c*/ 	.byte	0x03, 0x1b
        /*001e*/ 	.short	0x00ff


	//----- nvinfo : EIATTR_MERCURY_ISA_VERSION
	.align		4
        /*0020*/ 	.byte	0x03, 0x5f
        /*0022*/ 	.short	0x0101


	//----- nvinfo : EIATTR_VRC_CTA_INIT_COUNT
	.align		4
        /*0024*/ 	.byte	0x02, 0x4a
	.zero		1
	.zero		1


	//----- nvinfo : EIATTR_EXIT_INSTR_OFFSETS
	.align		4
        /*0028*/ 	.byte	0x04, 0x1c
        /*002a*/ 	.short	(.L_148 - .L_147)


	//   ....[0]....
.L_147:
        /*002c*/ 	.word	0x00000010


	//----- nvinfo : EIATTR_MAX_THREADS
	.align		4
.L_148:
        /*0030*/ 	.byte	0x04, 0x05
        /*0032*/ 	.short	(.L_150 - .L_149)
.L_149:
        /*0034*/ 	.word	0x00000080
        /*0038*/ 	.word	0x00000001
        /*003c*/ 	.word	0x00000001


	//----- nvinfo : EIATTR_CBANK_PARAM_SIZE
	.align		4
.L_150:
        /*0040*/ 	.byte	0x03, 0x19
        /*0042*/ 	.short	0x0438


	//----- nvinfo : EIATTR_PARAM_CBANK
	.align		4
        /*0044*/ 	.byte	0x04, 0x0a
        /*0046*/ 	.short	(.L_152 - .L_151)
	.align		4
.L_151:
        /*0048*/ 	.word	index@(.nv.constant0._ZN7cutlass13device_kernelIN5flash19enable_sm80_to_sm89INS1_16FlashAttnFwdSm80INS1_25CollectiveMainloopFwdSm80ILi4ELi1ELb0EN4cute5tupleIJNS5_1CILi128EEENS7_ILi80EEENS7_ILi64EEEEEELi64ENS_6half_tEfNS_4arch4Sm80ELb0ELb0ELb1ELb1ELb0ELb1ELb1ELb1EEENS1_21CollectiveEpilogueFwdINS6_IJS8_SA_S9_EEENS6_IJNS7_ILi1EEESI_SI_EEESC_SE_Li128ELb1ELb1ELb1ELb0EEENS1_36VarlenDynamicPersistentTileSchedulerILi128ELi80ELi128ELi128ELb1ELb1ELb0ELb0ELb1ELb1EEEEEEEEEvNT_6ParamsE)
        /*004c*/ 	.short	0x0380
        /*004e*/ 	.short	0x0438


	//----- nvinfo : EIATTR_SW_WAR
	.align		4
.L_152:
        /*0050*/ 	.byte	0x04, 0x36
        /*0052*/ 	.short	(.L_154 - .L_153)
.L_153:
        /*0054*/ 	.word	0x00000008
.L_154:


//--------------------- .nv.info._ZN7cutlass13device_kernelIN5flash19enable_sm80_to_sm89INS1_16FlashAttnFwdSm80INS1_25CollectiveMainloopFwdSm80ILi4ELi1ELb0EN4cute5tupleIJNS5_1CILi128EEENS7_ILi96EEENS7_ILi64EEEEEELi64ENS_6half_tEfNS_4arch4Sm80ELb0ELb1ELb1ELb0ELb0ELb0ELb1ELb1EEENS1_21CollectiveEpilogueFwdINS6_IJS8_SA_S9_EEENS6_IJNS7_ILi1EEESI_SI_EEESC_SE_Li128ELb0ELb1ELb1ELb0EEENS1_19SingleTileSchedulerILb0ELb1ELb1ELi128EEEEEEEEEvNT_6ParamsE --------------------------
	.section	.nv.info._ZN7cutlass13device_kernelIN5flash19enable_sm80_to_sm89INS1_16FlashAttnFwdSm80INS1_25CollectiveMainloopFwdSm80ILi4ELi1ELb0EN4cute5tupleIJNS5_1CILi128EEENS7_ILi96EEENS7_ILi64EEEEEELi64ENS_6half_tEfNS_4arch4Sm80ELb0ELb1ELb1ELb0ELb0ELb0ELb1ELb1EEENS1_21CollectiveEpilogueFwdINS6_IJS8_SA_S9_EEENS6_IJNS7_ILi1EEESI_SI_EEESC_SE_Li128ELb0ELb1ELb1ELb0EEENS1_19SingleTileSchedulerILb0ELb1ELb1ELi128EEEEEEEEEvNT_6ParamsE,"",@"SHT_CUDA_INFO"
	.sectionflags	@""
	.align	4


	//----- nvinfo : EIATTR_CUDA_API_VERSION
	.align		4
        /*0000*/ 	.byte	0x04, 0x37
        /*0002*/ 	.short	(.L_156 - .L_155)
.L_155:
        /*0004*/ 	.word	0x00000082


	//----- nvinfo : EIATTR_KPARAM_INFO
	.align		4
.L_156:
        /*0008*/ 	.byte	0x04, 0x17
        /*000a*/ 	.short	(.L_158 - .L_157)
.L_157:
        /*000c*/ 	.word	0x00000000
        /*0010*/ 	.short	0x0000
        /*0012*/ 	.short	0x0000
        /*0014*/ 	.byte	0x00, 0xf0, 0x61, 0x10


	//----- nvinfo : EIATTR_SPARSE_MMA_MASK
	.align		4
.L_158:
        /*0018*/ 	.byte	0x03, 0x50
        /*001a*/ 	.short	0x0000


	//----- nvinfo : EIATTR_MAXREG_COUNT
	.align		4
        /*001c*/ 	.byte	0x03, 0x1b
        /*001e*/ 	.short	0x00ff


	//----- nvinfo : EIATTR_MERCURY_ISA_VERSION
	.align		4
        /*0020*/ 	.byte	0x03, 0x5f
        /*0022*/ 	.short	0x0101


	//----- nvinfo : EIATTR_VRC_CTA_INIT_COUNT
	.align		4
        /*0024*/ 	.byte	0x02, 0x4a
	.zero		1
	.zero		1


	//----- nvinfo : EIATTR_EXIT_INSTR_OFFSETS
	.align		4
        /*0028*/ 	.byte	0x04, 0x1c
        /*002a*/ 	.short	(.L_160 - .L_159)


	//   ....[0]....
.L_159:
        /*002c*/ 	.word	0x00000010


	//----- nvinfo : EIATTR_MAX_THREADS
	.align		4
.L_160:
        /*0030*/ 	.byte	0x04, 0x05
        /*0032*/ 	.short	(.L_162 - .L_161)
.L_161:
        /*0034*/ 	.word	0x00000080
        /*0038*/ 	.word	0x00000001
        /*003c*/ 	.word	0x00000001


	//----- nvinfo : EIATTR_CBANK_PARAM_SIZE
	.align		4
.L_162:
        /*0040*/ 	.byte	0x03, 0x19
        /*0042*/ 	.short	0x0418


	//----- nvinfo : EIATTR_PARAM_CBANK
	.align		4
        /*0044*/ 	.byte	0x04, 0x0a
        /*0046*/ 	.short	(.L_164 - .L_163)
	.align		4
.L_163:
        /*0048*/ 	.word	index@(.nv.constant0._ZN7cutlass13device_kernelIN5flash19enable_sm80_to_sm89INS1_16FlashAttnFwdSm80INS1_25CollectiveMainloopFwdSm80ILi4ELi1ELb0EN4cute5tupleIJNS5_1CILi128EEENS7_ILi96EEENS7_ILi64EEEEEELi64ENS_6half_tEfNS_4arch4Sm80ELb0ELb1ELb1ELb0ELb0ELb0ELb1ELb1EEENS1_21CollectiveEpilogueFwdINS6_IJS8_SA_S9_EEENS6_IJNS7_ILi1EEESI_SI_EEESC_SE_Li128ELb0ELb1ELb1ELb0EEENS1_19SingleTileSchedulerILb0ELb1ELb1ELi128EEEEEEEEEvNT_6ParamsE)
        /*004c*/ 	.short	0x0380
        /*004e*/ 	.short	0x0418


	//----- nvinfo : EIATTR_SW_WAR
	.align		4
.L_164:
        /*0050*/ 	.byte	0x04, 0x36
        /*0052*/ 	.short	(.L_166 - .L_165)
.L_165:
        /*0054*/ 	.word	0x00000008
.L_166:


//--------------------- .nv.info._ZN7cutlass13device_kernelIN5flash19enable_sm80_to_sm89INS1_16FlashAttnFwdSm80INS1_25CollectiveMainloopFwdSm80ILi4ELi1ELb0EN4cute5tupleIJNS5_1CILi128EEENS7_ILi80EEENS7_ILi64EEEEEELi64ENS_6half_tEfNS_4arch4Sm80ELb0ELb1ELb1ELb1ELb0ELb0ELb1ELb1EEENS1_21CollectiveEpilogueFwdINS6_IJS8_SA_S9_EEENS6_IJNS7_ILi1EEESI_SI_EEESC_SE_Li128ELb1ELb1ELb1ELb0EEENS1_36VarlenDynamicPersistentTileSchedulerILi128ELi80ELi128ELi128ELb1ELb1ELb0ELb1ELb0ELb1EEEEEEEEEvNT_6ParamsE --------------------------
	.section	.nv.info._ZN7cutlass13device_kernelIN5flash19enable_sm80_to_sm89INS1_16FlashAttnFwdSm80INS1_25CollectiveMainloopFwdSm80ILi4ELi1ELb0EN4cute5tupleIJNS5_1CILi128EEENS7_ILi80EEENS7_ILi64EEEEEELi64ENS_6half_tEfNS_4arch4Sm80ELb0ELb1ELb1ELb1ELb0ELb0ELb1ELb1EEENS1_21CollectiveEpilogueFwdINS6_IJS8_SA_S9_EEENS6_IJNS7_ILi1EEESI_SI_EEESC_SE_Li128ELb1ELb1ELb1ELb0EEENS1_36VarlenDynamicPersistentTileSchedulerILi128ELi80ELi128ELi128ELb1ELb1ELb0ELb1ELb0ELb1EEEEEEEEEvNT_6ParamsE,"",@"SHT_CUDA_INFO"
	.sectionflags	@""
	.align	4


	//----- nvinfo : EIATTR_CUDA_API_VERSION
	.align		4
        /*0000*/ 	.byte	0x04, 0x37
        /*0002*/ 	.short	(.L_168 - .L_167)
.L_167:
        /*0004*/ 	.word	0x00000082


	//----- nvinfo : EIATTR_KPARAM_INFO
	.align		4
.L_168:
        /*0008*/ 	.byte	0x04, 0x17
        /*000a*/ 	.short	(.L_170 - .L_169)
.L_169:
        /*000c*/ 	.word	0x00000000
        /*0010*/ 	.short	0x0000
        /*0012*/ 	.short	0x0000
        /*0014*/ 	.byte	0x00, 0xf0, 0xe1, 0x10


	//----- nvinfo : EIATTR_SPARSE_MMA_MASK
	.align		4
.L_170:
        /*0018*/ 	.byte	0x03, 0x50
        /*001a*/ 	.short	0x0000


	//----- nvinfo : EIATTR_MAXREG_COUNT
	.align		4
        /*001c*/ 	.byte	0x03, 0x1b
        /*001e*/ 	.short	0x00ff


	//----- nvinfo : EIATTR_MERCURY_ISA_VERSION
	.align		4
        /*0020*/ 	.byte	0x03, 0x5f
        /*0022*/ 	.short	0x0101


	//----- nvinfo : EIATTR_VRC_CTA_INIT_COUNT
	.align		4
        /*0024*/ 	.byte	0x02, 0x4a
	.zero		1
	.zero		1


	//----- nvinfo : EIATTR_EXIT_INSTR_OFFSETS
	.align		4
        /*0028*/ 	.byte	0x04, 0x1c
        /*002a*/ 	.short	(.L_172 - .L_171)


	//   ....[0]....
.L_171:
        /*002c*/ 	.word	0x00000010


	//----- nvinfo : EIATTR_MAX_THREADS
	.align		4
.L_172:
        /*0030*/ 	.byte	0x04, 0x05
        /*0032*/ 	.short	(.L_174 - .L_173)
.L_173:
        /*0034*/ 	.word	0x00000080
        /*0038*/ 	.word	0x00000001
        /*003c*/ 	.word	0x00000001


	//----- nvinfo : EIATTR_CBANK_PARAM_SIZE
	.align		4
.L_174:
        /*0040*/ 	.byte	0x03, 0x19
        /*0042*/ 	.short	0x0438


	//----- nvinfo : EIATTR_PARAM_CBANK
	.align		4
        /*0044*/ 	.byte	0x04, 0x0a
        /*0046*/ 	.short	(.L_176 - .L_175)
	.align		4
.L_175:
        /*0048*/ 	.word	index@(.nv.constant0._ZN7cutlass13device_kernelIN5flash19enable_sm80_to_sm89INS1_16FlashAttnFwdSm80INS1_25CollectiveMainloopFwdSm80ILi4ELi1ELb0EN4cute5tupleIJNS5_1CILi128EEENS7_ILi80EEENS7_ILi64EEEEEELi64ENS_6half_tEfNS_4arch4Sm80ELb0ELb1ELb1ELb1ELb0ELb0ELb1ELb1EEENS1_21CollectiveEpilogueFwdINS6_IJS8_SA_S9_EEENS6_IJNS7_ILi1EEESI_SI_EEESC_SE_Li128ELb1ELb1ELb1ELb0EEENS1_36VarlenDynamicPersistentTileSchedulerILi128ELi80ELi128ELi128ELb1ELb1ELb0ELb1ELb0ELb1EEEEEEEEEvNT_6ParamsE)
        /*004c*/ 	.short	0x0380
        /*004e*/ 	.short	0x0438


	//----- nvinfo : EIATTR_SW_WAR
	.align		4
.L_176:
        /*0050*/ 	.byte	0x04, 0x36
        /*0052*/ 	.short	(.L_178 - .L_177)
.L_177:
        /*0054*/ 	.word	0x00000008
.L_178:


//--------------------- .nv.info._ZN7cutlass13device_kernelIN5flash19enable_sm80_to_sm89INS1_16FlashAttnFwdSm80INS1_25CollectiveMainloopFwdSm80ILi4ELi1ELb0EN4cute5tupleIJNS5_1CILi128EEENS7_ILi80EEENS7_ILi64EEEEEELi64ENS_6half_tEfNS_4arch4Sm80ELb0ELb1ELb1ELb1ELb0ELb1ELb1ELb1EEENS1_21CollectiveEpilogueFwdINS6_IJS8_SA_S9_EEENS6_IJNS7_ILi1EEESI_SI_EEESC_SE_Li128ELb1ELb1ELb1ELb0EEENS1_36VarlenDynamicPersistentTileSchedulerILi128ELi80ELi128ELi128ELb1ELb1ELb0ELb1ELb0ELb1EEEEEEEEEvNT_6ParamsE --------------------------
	.section	.nv.info._ZN7cutlass13device_kernelIN5flash19enable_sm80_to_sm89INS1_16FlashAttnFwdSm80INS1_25CollectiveMainloopFwdSm80ILi4ELi1ELb0EN4cute5tupleIJNS5_1CILi128EEENS7_ILi80EEENS7_ILi64EEEEEELi64ENS_6half_tEfNS_4arch4Sm80ELb0ELb1ELb1ELb1ELb0ELb1ELb1ELb1EEENS1_21CollectiveEpilogueFwdINS6_IJS8_SA_S9_EEENS6_IJNS7_ILi1EEESI_SI_EEESC_SE_Li128ELb1ELb1ELb1ELb0EEENS1_36VarlenDynamicPersistentTileSchedulerILi128ELi80ELi128ELi128ELb1ELb1ELb0ELb1ELb0ELb1EEEEEEEEEvNT_6ParamsE,"",@"SHT_CUDA_INFO"
	.sectionflags	@""
	.align	4


	//----- nvinfo : EIATTR_CUDA_API_VERSION
	.align		4
        /*0000*/ 	.byte	0x04, 0x37
        /*0002*/ 	.short	(.L_180 - .L_179)
.L_179:
        /*0004*/ 	.word	0x00000082


	//----- nvinfo : EIATTR_KPARAM_INFO
	.align		4
.L_180:
        /*0008*/ 	.byte	0x04, 0x17
        /*000a*/ 	.short	(.L_182 - .L_181)
.L_181:
        /*000c*/ 	.word	0x00000000
        /*0010*/ 	.short	0x0000
        /*0012*/ 	.short	0x0000
        /*0014*/ 	.byte	0x00, 0xf0, 0xe1, 0x10


	//----- nvinfo : EIATTR_SPARSE_MMA_MASK
	.align		4
.L_182:
        /*0018*/ 	.byte	0x03, 0x50
        /*001a*/ 	.short	0x0000


	//----- nvinfo : EIATTR_MAXREG_COUNT
	.align		4
        /*001c*/ 	.byte	0x03, 0x1b
        /*001e*/ 	.short	0x00ff


	//----- nvinfo : EIATTR_MERCURY_ISA_VERSION
	.align		4
        /*0020*/ 	.byte	0x03, 0x5f
        /*0022*/ 	.short	0x0101


	//----- nvinfo : EIATTR_VRC_CTA_INIT_COUNT
	.align		4
        /*0024*/ 	.byte	0x02, 0x4a
	.zero		1
	.zero		1


	//----- nvinfo : EIATTR_EXIT_INSTR_OFFSETS
	.align		4
        /*0028*/ 	.byte	0x04, 0x1c
        /*002a*/ 	.short	(.L_184 - .L_183)


	//   ....[0]....
.L_183:
        /*002c*/ 	.word	0x00000010


	//----- nvinfo : EIATTR_MAX_THREADS
	.align		4
.L_184:
        /*0030*/ 	.byte	0x04, 0x05
        /*0032*/ 	.short	(.L_186 - .L_185)
.L_185:
        /*0034*/ 	.word	0x00000080
        /*0038*/ 	.word	0x00000001
        /*003c*/ 	.word	0x00000001


	//----- nvinfo : EIATTR_CBANK_PARAM_SIZE
	.align		4
.L_186:
        /*0040*/ 	.byte	0x03, 0x19
        /*0042*/ 	.short	0x0438


	//----- nvinfo : EIATTR_PARAM_CBANK
	.align		4
        /*0044*/ 	.byte	0x04, 0x0a
        /*0046*/ 	.short	(.L_188 - .L_187)
	.align		4
.L_187:
        /*0048*/ 	.word	index@(.nv.constant0._ZN7cutlass13device_kernelIN5flash19enable_sm80_to_sm89INS1_16FlashAttnFwdSm80INS1_25CollectiveMainloopFwdSm80ILi4ELi1ELb0EN4cute5tupleIJNS5_1CILi128EEENS7_ILi80EEENS7_ILi64EEEEEELi64ENS_6half_tEfNS_4arch4Sm80ELb0ELb1ELb1ELb1ELb0ELb1ELb1ELb1EEENS1_21CollectiveEpilogueFwdINS6_IJS8_SA_S9_EEENS6_IJNS7_ILi1EEESI_SI_EEESC_SE_Li128ELb1ELb1ELb1ELb0EEENS1_36VarlenDynamicPersistentTileSchedulerILi128ELi80ELi128ELi128ELb1ELb1ELb0ELb1ELb0ELb1EEEEEEEEEvNT_6ParamsE)
        /*004c*/ 	.short	0x0380
        /*004e*/ 	.short	0x0438


	//----- nvinfo : EIATTR_SW_WAR
	.align		4
.L_188:
        /*0050*/ 	.byte	0x04, 0x36
        /*0052*/ 	.short	(.L_190 - .L_189)
.L_189:
        /*0054*/ 	.word	0x00000008
.L_190:


//--------------------- .nv.info._ZN7cutlass13device_kernelIN5flash19enable_sm80_to_sm89INS1_16FlashAttnFwdSm80INS1_25CollectiveMainloopFwdSm80ILi4ELi1ELb0EN4cute5tupleIJNS5_1CILi128EEENS7_ILi112EEENS7_ILi64EEEEEELi64ENS_6half_tEfNS_4arch4Sm80ELb1ELb0ELb1ELb0ELb0ELb0ELb1ELb1EEENS1_21CollectiveEpilogueFwdINS6_IJS8_SA_S9_EEENS6_IJNS7_ILi1EEESI_SI_EEESC_SE_Li128ELb0ELb1ELb1ELb0EEENS1_30DynamicPersistentTileSchedulerILi128ELi128ELb1ELb1ELb0EEEEEEEEEvNT_6ParamsE --------------------------
	.section	.nv.info._ZN7cutlass13device_kernelIN5flash19enable_sm80_to_sm89INS1_16FlashAttnFwdSm80INS1_25CollectiveMainloopFwdSm80ILi4ELi1ELb0EN4cute5tupleIJNS5_1CILi128EEENS7_ILi112EEENS7_ILi64EEEEEELi64ENS_6half_tEfNS_4arch4Sm80ELb1ELb0ELb1ELb0ELb0ELb0ELb1ELb1EEENS1_21CollectiveEpilogueFwdINS6_IJS8_SA_S9_EEENS6_IJNS7_ILi1EEESI_SI_EEESC_SE_Li128ELb0ELb1ELb1ELb0EEENS1_30DynamicPersistentTileSchedulerILi128ELi128ELb1ELb1ELb0EEEEEEEEEvNT_6ParamsE,"",@"SHT_CUDA_INFO"
	.sectionflags	@""
	.align	4


	//----- nvinfo : EIATTR_CUDA_API_VERSION
	.align		4
        /*0000*/ 	.byte	0x04, 0x37
        /*0002*/ 	.short	(.L_192 - .L_191)
.L_191:
        /*0004*/ 	.word	0x00000082


	//----- nvinfo : EIATTR_KPARAM_INFO
	.align		4
.L_192:
        /*0008*/ 	.byte	0x04, 0x17
        /*000a*/ 	.short	(.L_194 - .L_193)
.L_193:
        /*000c*/ 	.word	0x00000000
        /*0010*/ 	.short	0x0000
        /*0012*/ 	.short	0x0000
        /*0014*/ 	.byte	0x00, 0xf0, 0xa1, 0x10


	//----- nvinfo : EIATTR_SPARSE_MMA_MASK
	.align		4
.L_194:
        /*0018*/ 	.byte	0x03, 0x50
        /*001a*/ 	.short	0x0000


	//----- nvinfo : EIATTR_MAXREG_COUNT
	.align		4
        /*001c*/ 	.byte	0x03, 0x1b
        /*001e*/ 	.short	0x00ff


	//----- nvinfo : EIATTR_MERCURY_ISA_VERSION
	.align		4
        /*0020*/ 	.byte	0x03, 0x5f
        /*0022*/ 	.short	0x0101


	//----- nvinfo : EIATTR_VRC_CTA_INIT_COUNT
	.align		4
        /*0024*/ 	.byte	0x02, 0x4a
	.zero		1
	.zero		1


	//----- nvinfo : EIATTR_EXIT_INSTR_OFFSETS
	.align		4
        /*0028*/ 	.byte	0x04, 0x1c
        /*002a*/ 	.short	(.L_196 - .L_195)


	//   ....[0]....
.L_195:
        /*002c*/ 	.word	0x00000010


	//----- nvinfo : EIATTR_MAX_THREADS
	.align		4
.L_196:
        /*0030*/ 	.byte	0x04, 0x05
        /*0032*/ 	.short	(.L_198 - .L_197)
.L_197:
        /*0034*/ 	.word	0x00000080
        /*0038*/ 	.word	0x00000001
        /*003c*/ 	.word	0x00000001


	//----- nvinfo : EIATTR_CBANK_PARAM_SIZE
	.align		4
.L_198:
        /*0040*/ 	.byte	0x03, 0x19
        /*0042*/ 	.short	0x0428


	//----- nvinfo : EIATTR_PARAM_CBANK
	.align		4
        /*0044*/ 	.byte	0x04, 0x0a
        /*0046*/ 	.short	(.L_200 - .L_199)
	.align		4
.L_199:
        /*0048*/ 	.word	index@(.nv.constant0._ZN7cutlass13device_kernelIN5flash19enable_sm80_to_sm89INS1_16FlashAttnFwdSm80INS1_25CollectiveMainloopFwdSm80ILi4ELi1ELb0EN4cute5tupleIJNS5_1CILi128EEENS7_ILi112EEENS7_ILi64EEEEEELi64ENS_6half_tEfNS_4arch4Sm80ELb1ELb0ELb1ELb0ELb0ELb0ELb1ELb1EEENS1_21CollectiveEpilogueFwdINS6_IJS8_SA_S9_EEENS6_IJNS7_ILi1EEESI_SI_EEESC_SE_Li128ELb0ELb1ELb1ELb0EEENS1_30DynamicPersistentTileSchedulerILi128ELi128ELb1ELb1ELb0EEEEEEEEEvNT_6ParamsE)
        /*004c*/ 	.short	0x0380
        /*004e*/ 	.short	0x0428


	//----- nvinfo : EIATTR_SW_WAR
	.align		4
.L_200:
        /*0050*/ 	.byte	0x04, 0x36
        /*0052*/ 	.short	(.L_202 - .L_201)
.L_201:
        /*0054*/ 	.word	0x00000008
.L_202:


//--------------------- .nv.info._ZN7cutlass13device_kernelIN5flash19enable_sm80_to_sm89INS1_16FlashAttnFwdSm80INS1_25CollectiveMainloopFwdSm80ILi4ELi1ELb0EN4cute5tupleIJNS5_1CILi128EEENS7_ILi80EEENS7_ILi64EEEEEELi64ENS_6half_tEfNS_4arch4Sm80ELb1ELb0ELb1ELb1ELb0ELb0ELb1ELb1EEENS1_21CollectiveEpilogueFwdINS6_IJS8_SA_S9_EEENS6_IJNS7_ILi1EEESI_SI_EEESC_SE_Li128ELb1ELb1ELb1ELb0EEENS1_36VarlenDynamicPersistentTileSchedulerILi128ELi80ELi128ELi128ELb1ELb1ELb0ELb1ELb1ELb1EEEEEEEEEvNT_6ParamsE --------------------------
	.section	.nv.info._ZN7cutlass13device_kernelIN5flash19enable_sm80_to_sm89INS1_16FlashAttnFwdSm80INS1_25CollectiveMainloopFwdSm80ILi4ELi1ELb0EN4cute5tupleIJNS5_1CILi128EEENS7_ILi80EEENS7_ILi64EEEEEELi64ENS_6half_tEfNS_4arch4Sm80ELb1ELb0ELb1ELb1ELb0ELb0ELb1ELb1EEENS1_21CollectiveEpilogueFwdINS6_IJS8_SA_S9_EEENS6_IJNS7_ILi1EEESI_SI_EEESC_SE_Li128ELb1ELb1ELb1ELb0EEENS1_36VarlenDynamicPersistentTileSchedulerILi128ELi80ELi128ELi128ELb1ELb1ELb0ELb1ELb1ELb1EEEEEEEEEvNT_6ParamsE,"",@"SHT_CUDA_INFO"
	.sectionflags	@""
	.align	4


	//----- nvinfo : EIATTR_CUDA_API_VERSION
	.align		4
        /*0000*/ 	.byte	0x04, 0x37
        /*0002*/ 	.short	(.L_204 - .L_203)
.L_203:
        /*0004*/ 	.word	0x00000082


	//----- nvinfo : EIATTR_KPARAM_INFO
	.align		4
.L_204:
        /*0008*/ 	.byte	0x04, 0x17
        /*000a*/ 	.short	(.L_206 - .L_205)
.L_205:
        /*000c*/ 	.word	0x00000000
        /*0010*/ 	.short	0x0000
        /*0012*/ 	.short	0x0000
        /*0014*/ 	.byte	0x00, 0xf0, 0xe1, 0x10


	//----- nvinfo : EIATTR_SPARSE_MMA_MASK
	.align		4
.L_206:
        /*0018*/ 	.byte	0x03, 0x50
        /*001a*/ 	.short	0x0000


	//----- nvinfo : EIATTR_MAXREG_COUNT
	.align		4
        /*001c*/ 	.byte	0x03, 0x1b
        /*001e*/ 	.short	0x00ff


	//----- nvinfo : EIATTR_MERCURY_ISA_VERSION
	.align		4
        /*0020*/ 	.byte	0x03, 0x5f
        /*0022*/ 	.short	0x0101


	//----- nvinfo : EIATTR_VRC_CTA_INIT_COUNT
	.align		4
        /*0024*/ 	.byte	0x02, 0x4a
	.zero		1
	.zero		1


	//----- nvinfo : EIATTR_EXIT_INSTR_OFFSETS
	.align		4
        /*0028*/ 	.byte	0x04, 0x1c
        /*002a*/ 	.short	(.L_208 - .L_207)


	//   ....[0]....
.L_207:
        /*002c*/ 	.word	0x00000010


	//----- nvinfo : EIATTR_MAX_THREADS
	.align		4
.L_208:
        /*0030*/ 	.byte	0x04, 0x05
        /*0032*/ 	.short	(.L_210 - .L_209)
.L_209:
        /*0034*/ 	.word	0x00000080
        /*0038*/ 	.word	0x00000001
        /*003c*/ 	.word	0x00000001


	//----- nvinfo : EIATTR_CBANK_PARAM_SIZE
	.align		4
.L_210:
        /*0040*/ 	.byte	0x03, 0x19
        /*0042*/ 	.short	0x0438


	//----- nvinfo : EIATTR_PARAM_CBANK
	.align		4
        /*0044*/ 	.byte	0x04, 0x0a
        /*0046*/ 	.short	(.L_212 - .L_211)
	.align		4
.L_211:
        /*0048*/ 	.word	index@(.nv.constant0._ZN7cutlass13device_kernelIN5flash19enable_sm80_to_sm89INS1_16FlashAttnFwdSm80INS1_25CollectiveMainloopFwdSm80ILi4ELi1ELb0EN4cute5tupleIJNS5_1CILi128EEENS7_ILi80EEENS7_ILi64EEEEEELi64ENS_6half_tEfNS_4arch4Sm80ELb1ELb0ELb1ELb1ELb0ELb0ELb1ELb1EEENS1_21CollectiveEpilogueFwdINS6_IJS8_SA_S9_EEENS6_IJNS7_ILi1EEESI_SI_EEESC_SE_Li128ELb1ELb1ELb1ELb0EEENS1_36VarlenDynamicPersistentTileSchedulerILi128ELi80ELi128ELi128ELb1ELb1ELb0ELb1ELb1ELb1EEEEEEEEEvNT_6ParamsE)
        /*004c*/ 	.short	0x0380
        /*004e*/ 	.short	0x0438


	//----- nvinfo : EIATTR_SW_WAR
	.align		4
.L_212:
        /*0050*/ 	.byte	0x04, 0x36
        /*0052*/ 	.short	(.L_214 - .L_213)
.L_213:
        /*0054*/ 	.word	0x00000008
.L_214:


//--------------------- .nv.info._ZN7cutlass13device_kernelIN5flash19enable_sm80_to_sm89INS1_16FlashAttnFwdSm80INS1_25CollectiveMainloopFwdSm80ILi4ELi1ELb0EN4cute5tupleIJNS5_1CILi128EEENS7_ILi80EEENS7_ILi64EEEEEELi64ENS_6half_tEfNS_4arch4Sm80ELb1ELb0ELb1ELb1ELb0ELb1ELb1ELb1EEENS1_21CollectiveEpilogueFwdINS6_IJS8_SA_S9_EEENS6_IJNS7_ILi1EEESI_SI_EEESC_SE_Li128ELb1ELb1ELb1ELb0EEENS1_36VarlenDynamicPersistentTileSchedulerILi128ELi80ELi128ELi128ELb1ELb1ELb0ELb1ELb1ELb1EEEEEEEEEvNT_6ParamsE --------------------------
	.section	.nv.info._ZN7cutlass13device_kernelIN5flash19enable_sm80_to_sm89INS1_16FlashAttnFwdSm80INS1_25CollectiveMainloopFwdSm80ILi4ELi1ELb0EN4cute5tupleIJNS5_1CILi128EEENS7_ILi80EEENS7_ILi64EEEEEELi64ENS_6half_tEfNS_4arch4Sm80ELb1ELb0ELb1ELb1ELb0ELb1ELb1ELb1EEENS1_21CollectiveEpilogueFwdINS6_IJS8_SA_S9_EEENS6_IJNS7_ILi1EEESI_SI_EEESC_SE_Li128ELb1ELb1ELb1ELb0EEENS1_36VarlenDynamicPersistentTileSchedulerILi128ELi80ELi128ELi128ELb1ELb1ELb0ELb1ELb1ELb1EEEEEEEEEvNT_6ParamsE,"",@"SHT_CUDA_INFO"
	.sectionflags	@""
	.align	4


	//----- nvinfo : EIATTR_CUDA_API_VERSION
	.align		4
        /*0000*/ 	.byte	0x04, 0x37
        /*0002*/ 	.short	(.L_216 - .L_215)
.L_215:
        /*0004*/ 	.word	0x00000082


	//----- nvinfo : EIATTR_KPARAM_INFO
	.align		4
.L_216:
        /*0008*/ 	.byte	0x04, 0x17
        /*000a*/ 	.short	(.L_218 - .L_217)
.L_217:
        /*000c*/ 	.word	0x00000000
        /*0010*/ 	.short	0x0000
        /*0012*/ 	.short	0x0000
        /*0014*/ 	.byte	0x00, 0xf0, 0xe1, 0x10


	//----- nvinfo : EIATTR_SPARSE_MMA_MASK
	.align		4
.L_218:
        /*0018*/ 	.byte	0x03, 0x50
        /*001a*/ 	.short	0x0000


	//----- nvinfo : EIATTR_MAXREG_COUNT
	.align		4
        /*001c*/ 	.byte	0x03, 0x1b
        /*001e*/ 	.short	0x00ff


	//----- nvinfo : EIATTR_MERCURY_ISA_VERSION
	.align		4
        /*0020*/ 	.byte	0x03, 0x5f
        /*0022*/ 	.short	0x0101


	//----- nvinfo : EIATTR_VRC_CTA_INIT_COUNT
	.align		4
        /*0024*/ 	.byte	0x02, 0x4a
	.zero		1
	.zero		1


	//----- nvinfo : EIATTR_EXIT_INSTR_OFFSETS
	.align		4
        /*0028*/ 	.byte	0x04, 0x1c
        /*002a*/ 	.short	(.L_220 - .L_219)


	//   ....[0]....
.L_219:
        /*002c*/ 	.word	0x00000010


	//----- nvinfo : EIATTR_MAX_THREADS
	.align		4
.L_220:
        /*0030*/ 	.byte	0x04, 0x05
        /*0032*/ 	.short	(.L_222 - .L_221)
.L_221:
        /*0034*/ 	.word	0x00000080
        /*0038*/ 	.word	0x00000001
        /*003c*/ 	.word	0x00000001


	//----- nvinfo : EIATTR_CBANK_PARAM_SIZE
	.align		4
.L_222:
        /*0040*/ 	.byte	0x03, 0x19
        /*0042*/ 	.short	0x0438


	//----- nvinfo : EIATTR_PARAM_CBANK
	.align		4
        /*0044*/ 	.byte	0x04, 0x0a
        /*0046*/ 	.short	(.L_224 - .L_223)
	.align		4
.L_223:
        /*0048*/ 	.word	index@(.nv.constant0._ZN7cutlass13device_kernelIN5flash19enable_sm80_to_sm89INS1_16FlashAttnFwdSm80INS1_25CollectiveMainloopFwdSm80ILi4ELi1ELb0EN4cute5tupleIJNS5_1CILi128EEENS7_ILi80EEENS7_ILi64EEEEEELi64ENS_6half_tEfNS_4arch4Sm80ELb1ELb0ELb1ELb1ELb0ELb1ELb1ELb1EEENS1_21CollectiveEpilogueFwdINS6_IJS8_SA_S9_EEENS6_IJNS7_ILi1EEESI_SI_EEESC_SE_Li128ELb1ELb1ELb1ELb0EEENS1_36VarlenDynamicPersistentTileSchedulerILi128ELi80ELi128ELi128ELb1ELb1ELb0ELb1ELb1ELb1EEEEEEEEEvNT_6ParamsE)
        /*004c*/ 	.short	0x0380
        /*004e*/ 	.short	0x0438


	//----- nvinfo : EIATTR_SW_WAR
	.align		4
.L_224:
        /*0050*/ 	.byte	0x04, 0x36
        /*0052*/ 	.short	(.L_226 - .L_225)
.L_225:
        /*0054*/ 	.word	0x00000008
.L_226:


//--------------------- .nv.info._ZN7cutlass13device_kernelIN5flash19enable_sm80_to_sm89INS1_16FlashAttnFwdSm80INS1_25CollectiveMainloopFwdSm80ILi4ELi1ELb0EN4cute5tupleIJNS5_1CILi128EEENS7_ILi112EEENS7_ILi64EEEEEELi64ENS_6half_tEfNS_4arch4Sm80ELb0ELb0ELb0ELb0ELb0ELb0ELb1ELb1EEENS1_21CollectiveEpilogueFwdINS6_IJS8_SA_S9_EEENS6_IJNS7_ILi1EEESI_SI_EEESC_SE_Li128ELb0ELb1ELb1ELb0EEENS1_19SingleTileSchedulerILb0ELb1ELb1ELi128EEEEEEEEEvNT_6ParamsE --------------------------
	.section	.nv.info._ZN7cutlass13device_kernelIN5flash19enable_sm80_to_sm89INS1_16FlashAttnFwdSm80INS1_25CollectiveMainloopFwdSm80ILi4ELi1ELb0EN4cute5tupleIJNS5_1CILi128EEENS7_ILi112EEENS7_ILi64EEEEEELi64ENS_6half_tEfNS_4arch4Sm80ELb0ELb0ELb0ELb0ELb0ELb0ELb1ELb1EEENS1_21CollectiveEpilogueFwdINS6_IJS8_SA_S9_EEENS6_IJNS7_ILi1EEESI_SI_EEESC_SE_Li128ELb0ELb1ELb1ELb0EEENS1_19SingleTileSchedulerILb0ELb1ELb1ELi128EEEEEEEEEvNT_6ParamsE,"",@"SHT_CUDA_INFO"
	.sectionflags	@""
	.align	4


	//----- nvinfo : EIATTR_CUDA_API_VERSION
	.align		4
        /*0000*/ 	.byte	0x04, 0x37
        /*0002*/ 	.short	(.L_228 - .L_227)
.L_227:
        /*0004*/ 	.word	0x00000082


	//----- nvinfo : EIATTR_KPARAM_INFO
	.align		4
.L_228:
        /*0008*/ 	.byte	0x04, 0x17
        /*000a*/ 	.short	(.L_230 - .L_229)
.L_229:
        /*000c*/ 	.word	0x00000000
        /*0010*/ 	.short	0x0000
        /*0012*/ 	.short	0x0000
        /*0014*/ 	.byte	0x00, 0xf0, 0x61, 0x10


	//----- nvinfo : EIATTR_SPARSE_MMA_MASK
	.align		4
.L_230:
        /*0018*/ 	.byte	0x03, 0x50
        /*001a*/ 	.short	0x0000


	//----- nvinfo : EIATTR_MAXREG_COUNT
	.align		4
        /*001c*/ 	.byte	0x03, 0x1b
        /*001e*/ 	.short	0x00ff


	//----- nvinfo : EIATTR_MERCURY_ISA_VERSION
	.align		4
        /*0020*/ 	.byte	0x03, 0x5f
        /*0022*/ 	.short	0x0101


	//----- nvinfo : EIATTR_VRC_CTA_INIT_COUNT
	.align		4
        /*0024*/ 	.byte	0x02, 0x4a
	.zero		1
	.zero		1


	//----- nvinfo : EIATTR_EXIT_INSTR_OFFSETS
	.align		4
        /*0028*/ 	.byte	0x04, 0x1c
        /*002a*/ 	.short	(.L_232 - .L_231)


	//   ....[0]....
.L_231:
        /*002c*/ 	.word	0x00000010


	//----- nvinfo : EIATTR_MAX_THREADS
	.align		4
.L_232:
        /*0030*/ 	.byte	0x04, 0x05
        /*0032*/ 	.short	(.L_234 - .L_233)
.L_233:
        /*0034*/ 	.word	0x00000080
        /*0038*/ 	.word	0x00000001
        /*003c*/ 	.word	0x00000001


	//----- nvinfo : EIATTR_CBANK_PARAM_SIZE
	.align		4
.L_234:
        /*0040*/ 	.byte	0x03, 0x19
        /*0042*/ 	.short	0x0418


	//----- nvinfo : EIATTR_PARAM_CBANK
	.align		4
        /*0044*/ 	.byte	0x04, 0x0a
        /*0046*/ 	.short	(.L_236 - .L_235)
	.align		4
.L_235:
        /*0048*/ 	.word	index@(.nv.constant0._ZN7cutlass13device_kernelIN5flash19enable_sm80_to_sm89INS1_16FlashAttnFwdSm80INS1_25CollectiveMainloopFwdSm80ILi4ELi1ELb0EN4cute5tupleIJNS5_1CILi128EEENS7_ILi112EEENS7_ILi64EEEEEELi64ENS_6half_tEfNS_4arch4Sm80ELb0ELb0ELb0ELb0ELb0ELb0ELb1ELb1EEENS1_21CollectiveEpilogueFwdINS6_IJS8_SA_S9_EEENS6_IJNS7_ILi1EEESI_SI_EEESC_SE_Li128ELb0ELb1ELb1ELb0EEENS1_19SingleTileSchedulerILb0ELb1ELb1ELi128EEEEEEEEEvNT_6ParamsE)
        /*004c*/ 	.short	0x0380
        /*004e*/ 	.short	0x0418


	//----- nvinfo : EIATTR_SW_WAR
	.align		4
.L_236:
        /*0050*/ 	.byte	0x04, 0x36
        /*0052*/ 	.short	(.L_238 - .L_237)
.L_237:
        /*0054*/ 	.word	0x00000008
.L_238:


//--------------------- .nv.info._ZN7cutlass13device_kernelIN5flash19enable_sm80_to_sm89INS1_16FlashAttnFwdSm80INS1_25CollectiveMainloopFwdSm80ILi4ELi1ELb0EN4cute5tupleIJNS5_1CILi128EEENS7_ILi80EEENS7_ILi64EEEEEELi64ENS_6half_tEfNS_4arch4Sm80ELb0ELb0ELb0ELb1ELb0ELb0ELb1ELb1EEENS1_21CollectiveEpilogueFwdINS6_IJS8_SA_S9_EEENS6_IJNS7_ILi1EEESI_SI_EEESC_SE_Li128ELb1ELb1ELb1ELb0EEENS1_36VarlenDynamicPersistentTileSchedulerILi128ELi80ELi128ELi128ELb1ELb1ELb0ELb0ELb1ELb1EEEEEEEEEvNT_6ParamsE --------------------------
	.section	.nv.info._ZN7cutlass13device_kernelIN5flash19enable_sm80_to_sm89INS1_16FlashAttnFwdSm80INS1_25CollectiveMainloopFwdSm80ILi4ELi1ELb0EN4cute5tupleIJNS5_1CILi128EEENS7_ILi80EEENS7_ILi64EEEEEELi64ENS_6half_tEfNS_4arch4Sm80ELb0ELb0ELb0ELb1ELb0ELb0ELb1ELb1EEENS1_21CollectiveEpilogueFwdINS6_IJS8_SA_S9_EEENS6_IJNS7_ILi1EEESI_SI_EEESC_SE_Li128ELb1ELb1ELb1ELb0EEENS1_36VarlenDynamicPersistentTileSchedulerILi128ELi80ELi128ELi128ELb1ELb1ELb0ELb0ELb1ELb1EEEEEEEEEvNT_6ParamsE,"",@"SHT_CUDA_INFO"
	.sectionflags	@""
	.align	4


	//----- nvinfo : EIATTR_CUDA_API_VERSION
	.align		4
        /*0000*/ 	.byte	0x04, 0x37
        /*0002*/ 	.short	(.L_240 - .L_239)
.L_239:
        /*0004*/ 	.word	0x00000082


	//----- nvinfo : EIATTR_KPARAM_INFO
	.align		4
.L_240:
        /*0008*/ 	.byte	0x04, 0x17
        /*000a*/ 	.short	(.L_242 - .L_241)
.L_241:
        /*000c*/ 	.word	0x00000000
        /*0010*/ 	.short	0x0000
        /*0012*/ 	.short	0x0000
        /*0014*/ 	.byte	0x00, 0xf0, 0xe1, 0x10


	//----- nvinfo : EIATTR_SPARSE_MMA_MASK
	.align		4
.L_242:
        /*0018*/ 	.byte	0x03, 0x50
        /*001a*/ 	.short	0x0000


	//----- nvinfo : EIATTR_MAXREG_COUNT
	.align		4
        /*001c*/ 	.byte	0x03, 0x1b
        /*001e*/ 	.short	0x00ff


	//----- nvinfo : EIATTR_MERCURY_ISA_VERSION
	.align		4
        /*0020*/ 	.byte	0x03, 0x5f
        /*0022*/ 	.short	0x0101


	//----- nvinfo : EIATTR_VRC_CTA_INIT_COUNT
	.align		4
        /*0024*/ 	.byte	0x02, 0x4a
	.zero		1
	.zero		1


	//----- nvinfo : EIATTR_EXIT_INSTR_OFFSETS
	.align		4
        /*0028*/ 	.byte	0x04, 0x1c
        /*002a*/ 	.short	(.L_244 - .L_243)


	//   ....[0]....
.L_243:
        /*002c*/ 	.word	0x00000010


	//----- nvinfo : EIATTR_MAX_THREADS
	.align		4
.L_244:
        /*0030*/ 	.byte	0x04, 0x05
        /*0032*/ 	.short	(.L_246 - .L_245)
.L_245:
        /*0034*/ 	.word	0x00000080
        /*0038*/ 	.word	0x00000001
        /*003c*/ 	.word	0x00000001


	//----- nvinfo : EIATTR_CBANK_PARAM_SIZE
	.align		4
.L_246:
        /*0040*/ 	.byte	0x03, 0x19
        /*0042*/ 	.short	0x0438


	//----- nvinfo : EIATTR_PARAM_CBANK
	.align		4
        /*0044*/ 	.byte	0x04, 0x0a
        /*0046*/ 	.short	(.L_248 - .L_247)
	.align		4
.L_247:
        /*0048*/ 	.word	index@(.nv.constant0._ZN7cutlass13device_kernelIN5flash19enable_sm80_to_sm89INS1_16FlashAttnFwdSm80INS1_25CollectiveMainloopFwdSm80ILi4ELi1ELb0EN4cute5tupleIJNS5_1CILi128EEENS7_ILi80EEENS7_ILi64EEEEEELi64ENS_6half_tEfNS_4arch4Sm80ELb0ELb0ELb0ELb1ELb0ELb0ELb1ELb1EEENS1_21CollectiveEpilogueFwdINS6_IJS8_SA_S9_EEENS6_IJNS7_ILi1EEESI_SI_EEESC_SE_Li128ELb1ELb1ELb1ELb0EEENS1_36VarlenDynamicPersistentTileSchedulerILi128ELi80ELi128ELi128ELb1ELb1ELb0ELb0ELb1ELb1EEEEEEEEEvNT_6ParamsE)
        /*004c*/ 	.short	0x0380
        /*004e*/ 	.short	0x0438


	//----- nvinfo : EIATTR_SW_WAR
	.align		4
.L_248:
        /*0050*/ 	.byte	0x04, 0x36
        /*0052*/ 	.short	(.L_250 - .L_249)
.L_249:
        /*0054*/ 	.word	0x00000008
.L_250:


//--------------------- .nv.info._ZN7cutlass13device_kernelIN5flash19enable_sm80_to_sm89INS1_16FlashAttnFwdSm80INS1_25CollectiveMainloopFwdSm80ILi4ELi1ELb0EN4cute5tupleIJNS5_1CILi128EEENS7_ILi80EEENS7_ILi64EEEEEELi64ENS_6half_tEfNS_4arch4Sm80ELb0ELb0ELb0ELb1ELb0ELb1ELb1ELb1EEENS1_21CollectiveEpilogueFwdINS6_IJS8_SA_S9_EEENS6_IJNS7_ILi1EEESI_SI_EEESC_SE_Li128ELb1ELb1ELb1ELb0EEENS1_36VarlenDynamicPersistentTileSchedulerILi128ELi80ELi128ELi128ELb1ELb1ELb0ELb0ELb1ELb1EEEEEEEEEvNT_6ParamsE --------------------------
	.section	.nv.info._ZN7cutlass13device_kernelIN5flash19enable_sm80_to_sm89INS1_16FlashAttnFwdSm80INS1_25CollectiveMainloopFwdSm80ILi4ELi1ELb0EN4cute5tupleIJNS5_1CILi128EEENS7_ILi80EEENS7_ILi64EEEEEELi64ENS_6half_tEfNS_4arch4Sm80ELb0ELb0ELb0ELb1ELb0ELb1ELb1ELb1EEENS1_21CollectiveEpilogueFwdINS6_IJS8_SA_S9_EEENS6_IJNS7_ILi1EEESI_SI_EEESC_SE_Li128ELb1ELb1ELb1ELb0EEENS1_36VarlenDynamicPersistentTileSchedulerILi128ELi80ELi128ELi128ELb1ELb1ELb0ELb0ELb1ELb1EEEEEEEEEvNT_6ParamsE,"",@"SHT_CUDA_INFO"
	.sectionflags	@""
	.align	4


	//----- nvinfo : EIATTR_CUDA_API_VERSION
	.align		4
        /*0000*/ 	.byte	0x04, 0x37
        /*0002*/ 	.short	(.L_252 - .L_251)
.L_251:
        /*0004*/ 	.word	0x00000082


	//----- nvinfo : EIATTR_KPARAM_INFO
	.align		4
.L_252:
        /*0008*/ 	.byte	0x04, 0x17
        /*000a*/ 	.short	(.L_254 - .L_253)
.L_253:
        /*000c*/ 	.word	0x00000000
        /*0010*/ 	.short	0x0000
        /*0012*/ 	.short	0x0000
        /*0014*/ 	.byte	0x00, 0xf0, 0xe1, 0x10


	//----- nvinfo : EIATTR_SPARSE_MMA_MASK
	.align		4
.L_254:
        /*0018*/ 	.byte	0x03, 0x50
        /*001a*/ 	.short	0x0000


	//----- nvinfo : EIATTR_MAXREG_COUNT
	.align		4
        /*001c*/ 	.byte	0x03, 0x1b
        /*001e*/ 	.short	0x00ff


	//----- nvinfo : EIATTR_MERCURY_ISA_VERSION
	.align		4
        /*0020*/ 	.byte	0x03, 0x5f
        /*0022*/ 	.short	0x0101


	//----- nvinfo : EIATTR_VRC_CTA_INIT_COUNT
	.align		4
        /*0024*/ 	.byte	0x02, 0x4a
	.zero		1
	.zero		1


	//----- nvinfo : EIATTR_EXIT_INSTR_OFFSETS
	.align		4
        /*0028*/ 	.byte	0x04, 0x1c
        /*002a*/ 	.short	(.L_256 - .L_255)


	//   ....[0]....
.L_255:
        /*002c*/ 	.word	0x00000010


	//----- nvinfo : EIATTR_MAX_THREADS
	.align		4
.L_256:
        /*0030*/ 	.byte	0x04, 0x05
        /*0032*/ 	.short	(.L_258 - .L_257)
.L_257:
        /*0034*/ 	.word	0x00000080
        /*0038*/ 	.word	0x00000001
        /*003c*/ 	.word	0x00000001


	//----- nvinfo : EIATTR_CBANK_PARAM_SIZE
	.align		4
.L_258:
        /*0040*/ 	.byte	0x03, 0x19
        /*0042*/ 	.short	0x0438


	//----- nvinfo : EIATTR_PARAM_CBANK
	.align		4
        /*0044*/ 	.byte	0x04, 0x0a
        /*0046*/ 	.short	(.L_260 - .L_259)
	.align		4
.L_259:
        /*0048*/ 	.word	index@(.nv.constant0._ZN7cutlass13device_kernelIN5flash19enable_sm80_to_sm89INS1_16FlashAttnFwdSm80INS1_25CollectiveMainloopFwdSm80ILi4ELi1ELb0EN4cute5tupleIJNS5_1CILi128EEENS7_ILi80EEENS7_ILi64EEEEEELi64ENS_6half_tEfNS_4arch4Sm80ELb0ELb0ELb0ELb1ELb0ELb1ELb1ELb1EEENS1_21CollectiveEpilogueFwdINS6_IJS8_SA_S9_EEENS6_IJNS7_ILi1EEESI_SI_EEESC_SE_Li128ELb1ELb1ELb1ELb0EEENS1_36VarlenDynamicPersistentTileSchedulerILi128ELi80ELi128ELi128ELb1ELb1ELb0ELb0ELb1ELb1EEEEEEEEEvNT_6ParamsE)
        /*004c*/ 	.short	0x0380
        /*004e*/ 	.short	0x0438


	//----- nvinfo : EIATTR_SW_WAR
	.align		4
.L_260:
        /*0050*/ 	.byte	0x04, 0x36
        /*0052*/ 	.short	(.L_262 - .L_261)
.L_261:
        /*0054*/ 	.word	0x00000008
.L_262:


//--------------------- .nv.info._ZN7cutlass13device_kernelIN5flash19enable_sm80_to_sm89INS1_16FlashAttnFwdSm80INS1_25CollectiveMainloopFwdSm80ILi4ELi1ELb0EN4cute5tupleIJNS5_1CILi128EEENS7_ILi96EEENS7_ILi64EEEEEELi64ENS_6half_tEfNS_4arch4Sm80ELb0ELb1ELb0ELb0ELb0ELb0ELb1ELb1EEENS1_21CollectiveEpilogueFwdINS6_IJS8_SA_S9_EEENS6_IJNS7_ILi1EEESI_SI_EEESC_SE_Li128ELb0ELb1ELb1ELb0EEENS1_19SingleTileSchedulerILb0ELb1ELb1ELi128EEEEEEEEEvNT_6ParamsE --------------------------
	.section	.nv.info._ZN7cutlass13device_kernelIN5flash19enable_sm80_to_sm89INS1_16FlashAttnFwdSm80INS1_25CollectiveMainloopFwdSm80ILi4ELi1ELb0EN4cute5tupleIJNS5_1CILi128EEENS7_ILi96EEENS7_ILi64EEEEEELi64ENS_6half_tEfNS_4arch4Sm80ELb0ELb1ELb0ELb0ELb0ELb0ELb1ELb1EEENS1_21CollectiveEpilogueFwdINS6_IJS8_SA_S9_EEENS6_IJNS7_ILi1EEESI_SI_EEESC_SE_Li128ELb0ELb1ELb1ELb0EEENS1_19SingleTileSchedulerILb0ELb1ELb1ELi128EEEEEEEEEvNT_6ParamsE,"",@"SHT_CUDA_INFO"
	.sectionflags	@""
	.align	4


	//----- nvinfo : EIATTR_CUDA_API_VERSION
	.align		4
        /*0000*/ 	.byte	0x04, 0x37
        /*0002*/ 	.short	(.L_264 - .L_263)
.L_263:
        /*0004*/ 	.word	0x00000082


	//----- nvinfo : EIATTR_KPARAM_INFO
	.align		4
.L_264:
        /*0008*/ 	.byte	0x04, 0x17
        /*000a*/ 	.short	(.L_266 - .L_265)
.L_265:
        /*000c*/ 	.word	0x00000000
        /*0010*/ 	.short	0x0000
        /*0012*/ 	.short	0x0000
        /*0014*/ 	.byte	0x00, 0xf0, 0x61, 0x10


	//----- nvinfo : EIATTR_SPARSE_MMA_MASK
	.align		4
.L_266:
        /*0018*/ 	.byte	0x03, 0x50
        /*001a*/ 	.short	0x0000


	//----- nvinfo : EIATTR_MAXREG_COUNT
	.align		4
        /*001c*/ 	.byte	0x03, 0x1b
        /*001e*/ 	.short	0x00ff


	//----- nvinfo : EIATTR_MERCURY_ISA_VERSION
	.align		4
        /*0020*/ 	.byte	0x03, 0x5f
        /*0022*/ 	.short	0x0101


	//----- nvinfo : EIATTR_VRC_CTA_INIT_COUNT
	.align		4
        /*0024*/ 	.byte	0x02, 0x4a
	.zero		1
	.zero		1


	//----- nvinfo : EIATTR_EXIT_INSTR_OFFSETS
	.align		4
        /*0028*/ 	.byte	0x04, 0x1c
        /*002a*/ 	.short	(.L_268 - .L_267)


	//   ....[0]....
.L_267:
        /*002c*/ 	.word	0x00000010


	//----- nvinfo : EIATTR_MAX_THREADS
	.align		4
.L_268:
        /*0030*/ 	.byte	0x04, 0x05
        /*0032*/ 	.short	(.L_270 - .L_269)
.L_269:
        /*0034*/ 	.word	0x00000080
        /*0038*/ 	.word	0x00000001
        /*003c*/ 	.word	0x00000001


	//----- nvinfo : EIATTR_CBANK_PARAM_SIZE
	.align		4
.L_270:
        /*0040*/ 	.byte	0x03, 0x19
        /*0042*/ 	.short	0x0418


	//----- nvinfo : EIATTR_PARAM_CBANK
	.align		4
        /*0044*/ 	.byte	0x04, 0x0a
        /*0046*/ 	.short	(.L_272 - .L_271)
	.align		4
.L_271:
        /*0048*/ 	.word	index@(.nv.constant0._ZN7cutlass13device_kernelIN5flash19enable_sm80_to_sm89INS1_16FlashAttnFwdSm80INS1_25CollectiveMainloopFwdSm80ILi4ELi1ELb0EN4cute5tupleIJNS5_1CILi128EEENS7_ILi96EEENS7_ILi64EEEEEELi64ENS_6half_tEfNS_4arch4Sm80ELb0ELb1ELb0ELb0ELb0ELb0ELb1ELb1EEENS1_21CollectiveEpilogueFwdINS6_IJS8_SA_S9_EEENS6_IJNS7_ILi1EEESI_SI_EEESC_SE_Li128ELb0ELb1ELb1ELb0EEENS1_19SingleTileSchedulerILb0ELb1ELb1ELi128EEEEEEEEEvNT_6ParamsE)
        /*004c*/ 	.short	0x0380
        /*004e*/ 	.short	0x0418


	//----- nvinfo : EIATTR_SW_WAR
	.align		4
.L_272:
        /*0050*/ 	.byte	0x04, 0x36
        /*0052*/ 	.short	(.L_274 - .L_273)
.L_273:
        /*0054*/ 	.word	0x00000008
.L_274:


//--------------------- .nv.info._ZN7cutlass13device_kernelIN5flash19enable_sm80_to_sm89INS1_16FlashAttnFwdSm80INS1_25CollectiveMainloopFwdSm80ILi4ELi1ELb0EN4cute5tupleIJNS5_1CILi128EEENS7_ILi80EEENS7_ILi64EEEEEELi64ENS_6half_tEfNS_4arch4Sm80ELb0ELb1ELb0ELb1ELb0ELb0ELb1ELb1EEENS1_21CollectiveEpilogueFwdINS6_IJS8_SA_S9_EEENS6_IJNS7_ILi1EEESI_SI_EEESC_SE_Li128ELb1ELb1ELb1ELb0EEENS1_36VarlenDynamicPersistentTileSchedulerILi128ELi80ELi128ELi128ELb1ELb1ELb0ELb1ELb0ELb1EEEEEEEEEvNT_6ParamsE --------------------------
	.section	.nv.info._ZN7cutlass13device_kernelIN5flash19enable_sm80_to_sm89INS1_16FlashAttnFwdSm80INS1_25CollectiveMainloopFwdSm80ILi4ELi1ELb0EN4cute5tupleIJNS5_1CILi128EEENS7_ILi80EEENS7_ILi64EEEEEELi64ENS_6half_tEfNS_4arch4Sm80ELb0ELb1ELb0ELb1ELb0ELb0ELb1ELb1EEENS1_21CollectiveEpilogueFwdINS6_IJS8_SA_S9_EEENS6_IJNS7_ILi1EEESI_SI_EEESC_SE_Li128ELb1ELb1ELb1ELb0EEENS1_36VarlenDynamicPersistentTileSchedulerILi128ELi80ELi128ELi128ELb1ELb1ELb0ELb1ELb0ELb1EEEEEEEEEvNT_6ParamsE,"",@"SHT_CUDA_INFO"
	.sectionflags	@""
	.align	4


	//----- nvinfo : EIATTR_CUDA_API_VERSION
	.align		4
        /*0000*/ 	.byte	0x04, 0x37
        /*0002*/ 	.short	(.L_276 - .L_275)
.L_275:
        /*0004*/ 	.word	0x00000082


	//----- nvinfo : EIATTR_KPARAM_INFO
	.align		4
.L_276:
        /*0008*/ 	.byte	0x04, 0x17
        /*000a*/ 	.short	(.L_278 - .L_277)
.L_277:
        /*000c*/ 	.word	0x00000000
        /*0010*/ 	.short	0x0000
        /*0012*/ 	.short	0x0000
        /*0014*/ 	.byte	0x00, 0xf0, 0xe1, 0x10


	//----- nvinfo : EIATTR_SPARSE_MMA_MASK
	.align		4
.L_278:
        /*0018*/ 	.byte	0x03, 0x50
        /*001a*/ 	.short	0x0000


	//----- nvinfo : EIATTR_MAXREG_COUNT
	.align		4
        /*001c*/ 	.byte	0x03, 0x1b
        /*001e*/ 	.short	0x00ff


	//----- nvinfo : EIATTR_MERCURY_ISA_VERSION
	.align		4
        /*0020*/ 	.byte	0x03, 0x5f
        /*0022*/ 	.short	0x0101


	//----- nvinfo : EIATTR_VRC_CTA_INIT_COUNT
	.align		4
        /*0024*/ 	.byte	0x02, 0x4a
	.zero		1
	.zero		1


	//----- nvinfo : EIATTR_EXIT_INSTR_OFFSETS
	.align		4
        /*0028*/ 	.byte	0x04, 0x1c
        /*002a*/ 	.short	(.L_280 - .L_279)


	//   ....[0]....
.L_279:
        /*002c*/ 	.word	0x00000010


	//----- nvinfo : EIATTR_MAX_THREADS
	.align		4
.L_280:
        /*0030*/ 	.byte	0x04, 0x05
        /*0032*/ 	.short	(.L_282 - .L_281)
.L_281:
        /*0034*/ 	.word	0x00000080
        /*0038*/ 	.word	0x00000001
        /*003c*/ 	.word	0x00000001


	//----- nvinfo : EIATTR_CBANK_PARAM_SIZE
	.align		4
.L_282:
        /*0040*/ 	.byte	0x03, 0x19
        /*0042*/ 	.short	0x0438


	//----- nvinfo : EIATTR_PARAM_CBANK
	.align		4
        /*0044*/ 	.byte	0x04, 0x0a
        /*0046*/ 	.short	(.L_284 - .L_283)
	.align		4
.L_283:
        /*0048*/ 	.word	index@(.nv.constant0._ZN7cutlass13device_kernelIN5flash19enable_sm80_to_sm89INS1_16FlashAttnFwdSm80INS1_25CollectiveMainloopFwdSm80ILi4ELi1ELb0EN4cute5tupleIJNS5_1CILi128EEENS7_ILi80EEENS7_ILi64EEEEEELi64ENS_6half_tEfNS_4arch4Sm80ELb0ELb1ELb0ELb1ELb0ELb0ELb1ELb1EEENS1_21CollectiveEpilogueFwdINS6_IJS8_SA_S9_EEENS6_IJNS7_ILi1EEESI_SI_EEESC_SE_Li128ELb1ELb1ELb1ELb0EEENS1_36VarlenDynamicPersistentTileSchedulerILi128ELi80ELi128ELi128ELb1ELb1ELb0ELb1ELb0ELb1EEEEEEEEEvNT_6ParamsE)
        /*004c*/ 	.short	0x0380
        /*004e*/ 	.short	0x0438


	//----- nvinfo : EIATTR_SW_WAR
	.align		4
.L_284:
        /*0050*/ 	.byte	0x04, 0x36
        /*0052*/ 	.short	(.L_286 - .L_285)
.L_285:
        /*0054*/ 	.word	0x00000008
.L_286:


//--------------------- .nv.info._ZN7cutlass13device_kernelIN5flash19enable_sm80_to_sm89INS1_16FlashAttnFwdSm80INS1_25CollectiveMainloopFwdSm80ILi4ELi1ELb0EN4cute5tupleIJNS5_1CILi128EEENS7_ILi80EEENS7_ILi64EEEEEELi64ENS_6half_tEfNS_4arch4Sm80ELb0ELb1ELb0ELb1ELb0ELb1ELb1ELb1EEENS1_21CollectiveEpilogueFwdINS6_IJS8_SA_S9_EEENS6_IJNS7_ILi1EEESI_SI_EEESC_SE_Li128ELb1ELb1ELb1ELb0EEENS1_36VarlenDynamicPersistentTileSchedulerILi128ELi80ELi128ELi128ELb1ELb1ELb0ELb1ELb0ELb1EEEEEEEEEvNT_6ParamsE --------------------------
	.section	.nv.info._ZN7cutlass13device_kernelIN5flash19enable_sm80_to_sm89INS1_16FlashAttnFwdSm80INS1_25CollectiveMainloopFwdSm80ILi4ELi1ELb0EN4cute5tupleIJNS5_1CILi128EEENS7_ILi80EEENS7_ILi64EEEEEELi64ENS_6half_tEfNS_4arch4Sm80ELb0ELb1ELb0ELb1ELb0ELb1ELb1ELb1EEENS1_21CollectiveEpilogueFwdINS6_IJS8_SA_S9_EEENS6_IJNS7_ILi1EEESI_SI_EEESC_SE_Li128ELb1ELb1ELb1ELb0EEENS1_36VarlenDynamicPersistentTileSchedulerILi128ELi80ELi128ELi128ELb1ELb1ELb0ELb1ELb0ELb1EEEEEEEEEvNT_6ParamsE,"",@"SHT_CUDA_INFO"
	.sectionflags	@""
	.align	4


	//----- nvinfo : EIATTR_CUDA_API_VERSION
	.align		4
        /*0000*/ 	.byte	0x04, 0x37
        /*0002*/ 	.short	(.L_288 - .L_287)
.L_287:
        /*0004*/ 	.word	0x00000082


	//----- nvinfo : EIATTR_KPARAM_INFO
	.align		4
.L_288:
        /*0008*/ 	.byte	0x04, 0x17
        /*000a*/ 	.short	(.L_290 - .L_289)
.L_289:
        /*000c*/ 	.word	0x00000000
        /*0010*/ 	.short	0x0000
        /*0012*/ 	.short	0x0000
        /*0014*/ 	.byte	0x00, 0xf0, 0xe1, 0x10


	//----- nvinfo : EIATTR_SPARSE_MMA_MASK
	.align		4
.L_290:
        /*0018*/ 	.byte	0x03, 0x50
        /*001a*/ 	.short	0x0000


	//----- nvinfo : EIATTR_MAXREG_COUNT
	.align		4
        /*001c*/ 	.byte	0x03, 0x1b
        /*001e*/ 	.short	0x00ff


	//----- nvinfo : EIATTR_MERCURY_ISA_VERSION
	.align		4
        /*0020*/ 	.byte	0x03, 0x5f
        /*0022*/ 	.short	0x0101


	//----- nvinfo : EIATTR_VRC_CTA_INIT_COUNT
	.align		4
        /*0024*/ 	.byte	0x02, 0x4a
	.zero		1
	.zero		1


	//----- nvinfo : EIATTR_EXIT_INSTR_OFFSETS
	.align		4
        /*0028*/ 	.byte	0x04, 0x1c
        /*002a*/ 	.short	(.L_292 - .L_291)


	//   ....[0]....
.L_291:
        /*002c*/ 	.word	0x00000010


	//----- nvinfo : EIATTR_MAX_THREADS
	.align		4
.L_292:
        /*0030*/ 	.byte	0x04, 0x05
        /*0032*/ 	.short	(.L_294 - .L_293)
.L_293:
        /*0034*/ 	.word	0x00000080
        /*0038*/ 	.word	0x00000001
        /*003c*/ 	.word	0x00000001


	//----- nvinfo : EIATTR_CBANK_PARAM_SIZE
	.align		4
.L_294:
        /*0040*/ 	.byte	0x03, 0x19
        /*0042*/ 	.short	0x0438


	//----- nvinfo : EIATTR_PARAM_CBANK
	.align		4
        /*0044*/ 	.byte	0x04, 0x0a
        /*0046*/ 	.short	(.L_296 - .L_295)
	.align		4
.L_295:
        /*0048*/ 	.word	index@(.nv.constant0._ZN7cutlass13device_kernelIN5flash19enable_sm80_to_sm89INS1_16FlashAttnFwdSm80INS1_25CollectiveMainloopFwdSm80ILi4ELi1ELb0EN4cute5tupleIJNS5_1CILi128EEENS7_ILi80EEENS7_ILi64EEEEEELi64ENS_6half_tEfNS_4arch4Sm80ELb0ELb1ELb0ELb1ELb0ELb1ELb1ELb1EEENS1_21CollectiveEpilogueFwdINS6_IJS8_SA_S9_EEENS6_IJNS7_ILi1EEESI_SI_EEESC_SE_Li128ELb1ELb1ELb1ELb0EEENS1_36VarlenDynamicPersistentTileSchedulerILi128ELi80ELi128ELi128ELb1ELb1ELb0ELb1ELb0ELb1EEEEEEEEEvNT_6ParamsE)
        /*004c*/ 	.short	0x0380
        /*004e*/ 	.short	0x0438


	//----- nvinfo : EIATTR_SW_WAR
	.align		4
.L_296:
        /*0050*/ 	.byte	0x04, 0x36
        /*0052*/ 	.short	(.L_298 - .L_297)
.L_297:
        /*0054*/ 	.word	0x00000008
.L_298:


//--------------------- .nv.info._ZN7cutlass13device_kernelIN5flash19enable_sm80_to_sm89INS1_16FlashAttnFwdSm80INS1_25CollectiveMainloopFwdSm80ILi4ELi1ELb0EN4cute5tupleIJNS5_1CILi128EEENS7_ILi112EEENS7_ILi64EEEEEELi64ENS_6half_tEfNS_4arch4Sm80ELb1ELb0ELb0ELb0ELb0ELb0ELb1ELb1EEENS1_21CollectiveEpilogueFwdINS6_IJS8_SA_S9_EEENS6_IJNS7_ILi1EEESI_SI_EEESC_SE_Li128ELb0ELb1ELb1ELb0EEENS1_30DynamicPersistentTileSchedulerILi128ELi128ELb1ELb1ELb0EEEEEEEEEvNT_6ParamsE --------------------------
	.section	.nv.info._ZN7cutlass13device_kernelIN5flash19enable_sm80_to_sm89INS1_16FlashAttnFwdSm80INS1_25CollectiveMainloopFwdSm80ILi4ELi1ELb0EN4cute5tupleIJNS5_1CILi128EEENS7_ILi112EEENS7_ILi64EEEEEELi64ENS_6half_tEfNS_4arch4Sm80ELb1ELb0ELb0ELb0ELb0ELb0ELb1ELb1EEENS1_21CollectiveEpilogueFwdINS6_IJS8_SA_S9_EEENS6_IJNS7_ILi1EEESI_SI_EEESC_SE_Li128ELb0ELb1ELb1ELb0EEENS1_30DynamicPersistentTileSchedulerILi128ELi128ELb1ELb1ELb0EEEEEEEEEvNT_6ParamsE,"",@"SHT_CUDA_INFO"
	.sectionflags	@""
	.align	4


	//----- nvinfo : EIATTR_CUDA_API_VERSION
	.align		4
        /*0000*/ 	.byte	0x04, 0x37
        /*0002*/ 	.short	(.L_300 - .L_299)
.L_299:
        /*0004*/ 	.word	0x00000082


	//----- nvinfo : EIATTR_KPARAM_INFO
	.align		4
.L_300:
        /*0008*/ 	.byte	0x04, 0x17
        /*000a*/ 	.short	(.L_302 - .L_301)
.L_301:
        /*000c*/ 	.word	0x00000000
        /*0010*/ 	.short	0x0000
        /*0012*/ 	.short	0x0000
        /*0014*/ 	.byte	0x00, 0xf0, 0xa1, 0x10


	//----- nvinfo : EIATTR_SPARSE_MMA_MASK
	.align		4
.L_302:
        /*0018*/ 	.byte	0x03, 0x50
        /*001a*/ 	.short	0x0000


	//----- nvinfo : EIATTR_MAXREG_COUNT
	.align		4
        /*001c*/ 	.byte	0x03, 0x1b
        /*001e*/ 	.short	0x00ff


	//----- nvinfo : EIATTR_MERCURY_ISA_VERSION
	.align		4
        /*0020*/ 	.byte	0x03, 0x5f
        /*0022*/ 	.short	0x0101


	//----- nvinfo : EIATTR_VRC_CTA_INIT_COUNT
	.align		4
        /*0024*/ 	.byte	0x02, 0x4a
	.zero		1
	.zero		1


	//----- nvinfo : EIATTR_EXIT_INSTR_OFFSETS
	.align		4
        /*0028*/ 	.byte	0x04, 0x1c
        /*002a*/ 	.short	(.L_304 - .L_303)


	//   ....[0]....
.L_303:
        /*002c*/ 	.word	0x00000010


	//----- nvinfo : EIATTR_MAX_THREADS
	.align		4
.L_304:
        /*0030*/ 	.byte	0x04, 0x05
        /*0032*/ 	.short	(.L_306 - .L_305)
.L_305:
        /*0034*/ 	.word	0x00000080
        /*0038*/ 	.word	0x00000001
        /*003c*/ 	.word	0x00000001


	//----- nvinfo : EIATTR_CBANK_PARAM_SIZE
	.align		4
.L_306:
        /*0040*/ 	.byte	0x03, 0x19
        /*0042*/ 	.short	0x0428


	//----- nvinfo : EIATTR_PARAM_CBANK
	.align		4
        /*0044*/ 	.byte	0x04, 0x0a
        /*0046*/ 	.short	(.L_308 - .L_307)
	.align		4
.L_307:
        /*0048*/ 	.word	index@(.nv.constant0._ZN7cutlass13device_kernelIN5flash19enable_sm80_to_sm89INS1_16FlashAttnFwdSm80INS1_25CollectiveMainloopFwdSm80ILi4ELi1ELb0EN4cute5tupleIJNS5_1CILi128EEENS7_ILi112EEENS7_ILi64EEEEEELi64ENS_6half_tEfNS_4arch4Sm80ELb1ELb0ELb0ELb0ELb0ELb0ELb1ELb1EEENS1_21CollectiveEpilogueFwdINS6_IJS8_SA_S9_EEENS6_IJNS7_ILi1EEESI_SI_EEESC_SE_Li128ELb0ELb1ELb1ELb0EEENS1_30DynamicPersistentTileSchedulerILi128ELi128ELb1ELb1ELb0EEEEEEEEEvNT_6ParamsE)
        /*004c*/ 	.short	0x0380
        /*004e*/ 	.short	0x0428


	//----- nvinfo : EIATTR_SW_WAR
	.align		4
.L_308:
        /*0050*/ 	.byte	0x04, 0x36
        /*0052*/ 	.short	(.L_310 - .L_309)
.L_309:
        /*0054*/ 	.word	0x00000008
.L_310:


//--------------------- .nv.info._ZN7cutlass13device_kernelIN5flash19enable_sm80_to_sm89INS1_16FlashAttnFwdSm80INS1_25CollectiveMainloopFwdSm80ILi4ELi1ELb0EN4cute5tupleIJNS5_1CILi128EEENS7_ILi80EEENS7_ILi64EEEEEELi64ENS_6half_tEfNS_4arch4Sm80ELb1ELb0ELb0ELb1ELb0ELb0ELb1ELb1EEENS1_21CollectiveEpilogueFwdINS6_IJS8_SA_S9_EEENS6_IJNS7_ILi1EEESI_SI_EEESC_SE_Li128ELb1ELb1ELb1ELb0EEENS1_36VarlenDynamicPersistentTileSchedulerILi128ELi80ELi128ELi128ELb1ELb1ELb0ELb1ELb1ELb1EEEEEEEEEvNT_6ParamsE --------------------------
	.section	.nv.info._ZN7cutlass13device_kernelIN5flash19enable_sm80_to_sm89INS1_16FlashAttnFwdSm80INS1_25CollectiveMainloopFwdSm80ILi4ELi1ELb0EN4cute5tupleIJNS5_1CILi128EEENS7_ILi80EEENS7_ILi64EEEEEELi64ENS_6half_tEfNS_4arch4Sm80ELb1ELb0ELb0ELb1ELb0ELb0ELb1ELb1EEENS1_21CollectiveEpilogueFwdINS6_IJS8_SA_S9_EEENS6_IJNS7_ILi1EEESI_SI_EEESC_SE_Li128ELb1ELb1ELb1ELb0EEENS1_36VarlenDynamicPersistentTileSchedulerILi128ELi80ELi128ELi128ELb1ELb1ELb0ELb1ELb1ELb1EEEEEEEEEvNT_6ParamsE,"",@"SHT_CUDA_INFO"
	.sectionflags	@""
	.align	4


	//----- nvinfo : EIATTR_CUDA_API_VERSION
	.align		4
        /*0000*/ 	.byte	0x04, 0x37
        /*0002*/ 	.short	(.L_312 - .L_311)
.L_311:
        /*0004*/ 	.word	0x00000082


	//----- nvinfo : EIATTR_KPARAM_INFO
	.align		4
.L_312:
        /*0008*/ 	.byte	0x04, 0x17
        /*000a*/ 	.short	(.L_314 - .L_313)
.L_313:
        /*000c*/ 	.word	0x00000000
        /*0010*/ 	.short	0x0000
        /*0012*/ 	.short	0x0000
        /*0014*/ 	.byte	0x00, 0xf0, 0xe1, 0x10


	//----- nvinfo : EIATTR_SPARSE_MMA_MASK
	.align		4
.L_314:
        /*0018*/ 	.byte	0x03, 0x50
        /*001a*/ 	.short	0x0000


	//----- nvinfo : EIATTR_MAXREG_COUNT
	.align		4
        /*001c*/ 	.byte	0x03, 0x1b
        /*001e*/ 	.short	0x00ff


	//----- nvinfo : EIATTR_MERCURY_ISA_VERSION
	.align		4
        /*0020*/ 	.byte	0x03, 0x5f
        /*0022*/ 	.short	0x0101


	//----- nvinfo : EIATTR_VRC_CTA_INIT_COUNT
	.align		4
        /*0024*/ 	.byte	0x02, 0x4a
	.zero		1
	.zero		1


	//----- nvinfo : EIATTR_EXIT_INSTR_OFFSETS
	.align		4
        /*0028*/ 	.byte	0x04, 0x1c
        /*002a*/ 	.short	(.L_316 - .L_315)


	//   ....[0]....
.L_315:
        /*002c*/ 	.word	0x00000010


	//----- nvinfo : EIATTR_MAX_THREADS
	.align		4
.L_316:
        /*0030*/ 	.byte	0x04, 0x05
        /*0032*/ 	.short	(.L_318 - .L_317)
.L_317:
        /*0034*/ 	.word	0x00000080
        /*0038*/ 	.word	0x00000001
        /*003c*/ 	.word	0x00000001


	//----- nvinfo : EIATTR_CBANK_PARAM_SIZE
	.align		4
.L_318:
        /*0040*/ 	.byte	0x03, 0x19
        /*0042*/ 	.short	0x0438


	//----- nvinfo : EIATTR_PARAM_CBANK
	.align		4
        /*0044*/ 	.byte	0x04, 0x0a
        /*0046*/ 	.short	(.L_320 - .L_319)
	.align		4
.L_319:
        /*0048*/ 	.word	index@(.nv.constant0._ZN7cutlass13device_kernelIN5flash19enable_sm80_to_sm89INS1_16FlashAttnFwdSm80INS1_25CollectiveMainloopFwdSm80ILi4ELi1ELb0EN4cute5tupleIJNS5_1CILi128EEENS7_ILi80EEENS7_ILi64EEEEEELi64ENS_6half_tEfNS_4arch4Sm80ELb1ELb0ELb0ELb1ELb0ELb0ELb1ELb1EEENS1_21CollectiveEpilogueFwdINS6_IJS8_SA_S9_EEENS6_IJNS7_ILi1EEESI_SI_EEESC_SE_Li128ELb1ELb1ELb1ELb0EEENS1_36VarlenDynamicPersistentTileSchedulerILi128ELi80ELi128ELi128ELb1ELb1ELb0ELb1ELb1ELb1EEEEEEEEEvNT_6ParamsE)
        /*004c*/ 	.short	0x0380
        /*004e*/ 	.short	0x0438


	//----- nvinfo : EIATTR_SW_WAR
	.align		4
.L_320:
        /*0050*/ 	.byte	0x04, 0x36
        /*0052*/ 	.short	(.L_322 - .L_321)
.L_321:
        /*0054*/ 	.word	0x00000008
.L_322:


//--------------------- .nv.info._ZN7cutlass13device_kernelIN5flash19enable_sm80_to_sm89INS1_16FlashAttnFwdSm80INS1_25CollectiveMainloopFwdSm80ILi4ELi1ELb0EN4cute5tupleIJNS5_1CILi128EEENS7_ILi80EEENS7_ILi64EEEEEELi64ENS_6half_tEfNS_4arch4Sm80ELb1ELb0ELb0ELb1ELb0ELb1ELb1ELb1EEENS1_21CollectiveEpilogueFwdINS6_IJS8_SA_S9_EEENS6_IJNS7_ILi1EEESI_SI_EEESC_SE_Li128ELb1ELb1ELb1ELb0EEENS1_36VarlenDynamicPersistentTileSchedulerILi128ELi80ELi128ELi128ELb1ELb1ELb0ELb1ELb1ELb1EEEEEEEEEvNT_6ParamsE --------------------------
	.section	.nv.info._ZN7cutlass13device_kernelIN5flash19enable_sm80_to_sm89INS1_16FlashAttnFwdSm80INS1_25CollectiveMainloopFwdSm80ILi4ELi1ELb0EN4cute5tupleIJNS5_1CILi128EEENS7_ILi80EEENS7_ILi64EEEEEELi64ENS_6half_tEfNS_4arch4Sm80ELb1ELb0ELb0ELb1ELb0ELb1ELb1ELb1EEENS1_21CollectiveEpilogueFwdINS6_IJS8_SA_S9_EEENS6_IJNS7_ILi1EEESI_SI_EEESC_SE_Li128ELb1ELb1ELb1ELb0EEENS1_36VarlenDynamicPersistentTileSchedulerILi128ELi80ELi128ELi128ELb1ELb1ELb0ELb1ELb1ELb1EEEEEEEEEvNT_6ParamsE,"",@"SHT_CUDA_INFO"
	.sectionflags	@""
	.align	4


	//----- nvinfo : EIATTR_CUDA_API_VERSION
	.align		4
        /*0000*/ 	.byte	0x04, 0x37
        /*0002*/ 	.short	(.L_324 - .L_323)
.L_323:
        /*0004*/ 	.word	0x00000082


	//----- nvinfo : EIATTR_KPARAM_INFO
	.align		4
.L_324:
        /*0008*/ 	.byte	0x04, 0x17
        /*000a*/ 	.short	(.L_326 - .L_325)
.L_325:
        /*000c*/ 	.word	0x00000000
        /*0010*/ 	.short	0x0000
        /*0012*/ 	.short	0x0000
        /*0014*/ 	.byte	0x00, 0xf0, 0xe1, 0x10


	//----- nvinfo : EIATTR_SPARSE_MMA_MASK
	.align		4
.L_326:
        /*0018*/ 	.byte	0x03, 0x50
        /*001a*/ 	.short	0x0000


	//----- nvinfo : EIATTR_MAXREG_COUNT
	.align		4
        /*001c*/ 	.byte	0x03, 0x1b
        /*001e*/ 	.short	0x00ff


	//----- nvinfo : EIATTR_MERCURY_ISA_VERSION
	.align		4
        /*0020*/ 	.byte	0x03, 0x5f
        /*0022*/ 	.short	0x0101


	//----- nvinfo : EIATTR_VRC_CTA_INIT_COUNT
	.align		4
        /*0024*/ 	.byte	0x02, 0x4a
	.zero		1
	.zero		1


	//----- nvinfo : EIATTR_EXIT_INSTR_OFFSETS
	.align		4
        /*0028*/ 	.byte	0x04, 0x1c
        /*002a*/ 	.short	(.L_328 - .L_327)


	//   ....[0]....
.L_327:
        /*002c*/ 	.word	0x00000010


	//----- nvinfo : EIATTR_MAX_THREADS
	.align		4
.L_328:
        /*0030*/ 	.byte	0x04, 0x05
        /*0032*/ 	.short	(.L_330 - .L_329)
.L_329:
        /*0034*/ 	.word	0x00000080
        /*0038*/ 	.word	0x00000001
        /*003c*/ 	.word	0x00000001


	//----- nvinfo : EIATTR_CBANK_PARAM_SIZE
	.align		4
.L_330:
        /*0040*/ 	.byte	0x03, 0x19
        /*0042*/ 	.short	0x0438


	//----- nvinfo : EIATTR_PARAM_CBANK
	.align		4
        /*0044*/ 	.byte	0x04, 0x0a
        /*0046*/ 	.short	(.L_332 - .L_331)
	.align		4
.L_331:
        /*0048*/ 	.word	index@(.nv.constant0._ZN7cutlass13device_kernelIN5flash19enable_sm80_to_sm89INS1_16FlashAttnFwdSm80INS1_25CollectiveMainloopFwdSm80ILi4ELi1ELb0EN4cute5tupleIJNS5_1CILi128EEENS7_ILi80EEENS7_ILi64EEEEEELi64ENS_6half_tEfNS_4arch4Sm80ELb1ELb0ELb0ELb1ELb0ELb1ELb1ELb1EEENS1_21CollectiveEpilogueFwdINS6_IJS8_SA_S9_EEENS6_IJNS7_ILi1EEESI_SI_EEESC_SE_Li128ELb1ELb1ELb1ELb0EEENS1_36VarlenDynamicPersistentTileSchedulerILi128ELi80ELi128ELi128ELb1ELb1ELb0ELb1ELb1ELb1EEEEEEEEEvNT_6ParamsE)
        /*004c*/ 	.short	0x0380
        /*004e*/ 	.short	0x0438


	//----- nvinfo : EIATTR_SW_WAR
	.align		4
.L_332:
        /*0050*/ 	.byte	0x04, 0x36
        /*0052*/ 	.short	(.L_334 - .L_333)
.L_333:
        /*0054*/ 	.word	0x00000008
.L_334:


//--------------------- .nv.callgraph             --------------------------
	.section	.nv.callgraph,"",@"SHT_CUDA_CALLGRAPH"
	.align	4
	.sectionentsize	8
	.align		4
        /*0000*/ 	.word	0x00000000
	.align		4
        /*0004*/ 	.word	0xffffffff
	.align		4
        /*0008*/ 	.word	0x00000000
	.align		4
        /*000c*/ 	.word	0xfffffffe
	.align		4
        /*0010*/ 	.word	0x00000000
	.align		4
        /*0014*/ 	.word	0xfffffffd
	.align		4
        /*0018*/ 	.word	0x00000000
	.align		4
        /*001c*/ 	.word	0xfffffffc


//--------------------- .nv.constant4             --------------------------
	.section	.nv.constant4,"a",@progbits
	.align	8
	.align		8
.nv.constant4:
        /*0000*/ 	.dword	_ZN82_INTERNAL_68294c48_46_flash_fwd_hdim64_fp16_split_softcapall_sm80_cu_f3e6f9ee_36464cuda3std3__45__cpo5beginE
	.align		8
        /*0008*/ 	.dword	_ZN82_INTERNAL_68294c48_46_flash_fwd_hdim64_fp16_split_softcapall_sm80_cu_f3e6f9ee_36464cuda3std3__45__cpo3endE
	.align		8
        /*0010*/ 	.dword	_ZN82_INTERNAL_68294c48_46_flash_fwd_hdim64_fp16_split_softcapall_sm80_cu_f3e6f9ee_36464cuda3std3__45__cpo6cbeginE
	.align		8
        /*0018*/ 	.dword	_ZN82_INTERNAL_68294c48_46_flash_fwd_hdim64_fp16_split_softcapall_sm80_cu_f3e6f9ee_36464cuda3std3__45__cpo4cendE
	.align		8
        /*0020*/ 	.dword	_ZN82_INTERNAL_68294c48_46_flash_fwd_hdim64_fp16_split_softcapall_sm80_cu_f3e6f9ee_36464cuda3std3__484_GLOBAL__N__68294c48_46_flash_fwd_hdim64_fp16_split_softcapall_sm80_cu_f3e6f9ee_36466ignoreE
	.align		8
        /*0028*/ 	.dword	_ZN82_INTERNAL_68294c48_46_flash_fwd_hdim64_fp16_split_softcapall_sm80_cu_f3e6f9ee_36464cuda3std3__419piecewise_constructE
	.align		8
        /*0030*/ 	.dword	_ZN82_INTERNAL_68294c48_46_flash_fwd_hdim64_fp16_split_softcapall_sm80_cu_f3e6f9ee_36464cuda3std3__48in_placeE
	.align		8
        /*0038*/ 	.dword	_ZN82_INTERNAL_68294c48_46_flash_fwd_hdim64_fp16_split_softcapall_sm80_cu_f3e6f9ee_36464cuda3std6ranges3__45__cpo4swapE
	.align		8
        /*0040*/ 	.dword	_ZN82_INTERNAL_68294c48_46_flash_fwd_hdim64_fp16_split_softcapall_sm80_cu_f3e6f9ee_36464cuda3std6ranges3__45__cpo9iter_moveE
	.align		8
        /*0048*/ 	.dword	_ZN82_INTERNAL_68294c48_46_flash_fwd_hdim64_fp16_split_softcapall_sm80_cu_f3e6f9ee_36464cute7productE
	.align		8
        /*0050*/ 	.dword	_ZN82_INTERNAL_68294c48_46_flash_fwd_hdim64_fp16_split_softcapall_sm80_cu_f3e6f9ee_36464cute1_E


//--------------------- .text._ZN7cutlass13device_kernelIN5flash19enable_sm80_to_sm89INS1_16FlashAttnFwdSm80INS1_25CollectiveMainloopFwdSm80ILi4ELi1ELb0EN4cute5tupleIJNS5_1CILi128EEENS7_ILi112EEENS7_ILi64EEEEEELi64ENS_6half_tEfNS_4arch4Sm80ELb0ELb0ELb1ELb0ELb0ELb0ELb1ELb1EEENS1_21CollectiveEpilogueFwdINS6_IJS8_SA_S9_EEENS6_IJNS7_ILi1EEESI_SI_EEESC_SE_Li128ELb0ELb1ELb1ELb0EEENS1_19SingleTileSchedulerILb0ELb1ELb1ELi128EEEEEEEEEvNT_6ParamsE --------------------------
	.section	.text._ZN7cutlass13device_kernelIN5flash19enable_sm80_to_sm89INS1_16FlashAttnFwdSm80INS1_25CollectiveMainloopFwdSm80ILi4ELi1ELb0EN4cute5tupleIJNS5_1CILi128EEENS7_ILi112EEENS7_ILi64EEEEEELi64ENS_6half_tEfNS_4arch4Sm80ELb0ELb0ELb1ELb0ELb0ELb0ELb1ELb1EEENS1_21CollectiveEpilogueFwdINS6_IJS8_SA_S9_EEENS6_IJNS7_ILi1EEESI_SI_EEESC_SE_Li128ELb0ELb1ELb1ELb0EEENS1_19SingleTileSchedulerILb0ELb1ELb1ELi128EEEEEEEEEvNT_6ParamsE,"ax",@progbits
	.align	128
.text._ZN7cutlass13device_kernelIN5flash19enable_sm80_to_sm89INS1_16FlashAttnFwdSm80INS1_25CollectiveMainloopFwdSm80ILi4ELi1ELb0EN4cute5tupleIJNS5_1CILi128EEENS7_ILi112EEENS7_ILi64EEEEEELi64ENS_6half_tEfNS_4arch4Sm80ELb0ELb0ELb1ELb0ELb0ELb0ELb1ELb1EEENS1_21CollectiveEpilogueFwdINS6_IJS8_SA_S9_EEENS6_IJNS7_ILi1EEESI_SI_EEESC_SE_Li128ELb0ELb1ELb1ELb0EEENS1_19SingleTileSchedulerILb0ELb1ELb1ELi128EEEEEEEEEvNT_6ParamsE:
        .type           _ZN7cutlass13device_kernelIN5flash19enable_sm80_to_sm89INS1_16FlashAttnFwdSm80INS1_25CollectiveMainloopFwdSm80ILi4ELi1ELb0EN4cute5tupleIJNS5_1CILi128EEENS7_ILi112EEENS7_ILi64EEEEEELi64ENS_6half_tEfNS_4arch4Sm80ELb0ELb0ELb1ELb0ELb0ELb0ELb1ELb1EEENS1_21CollectiveEpilogueFwdINS6_IJS8_SA_S9_EEENS6_IJNS7_ILi1EEESI_SI_EEESC_SE_Li128ELb0ELb1ELb1ELb0EEENS1_19SingleTileSchedulerILb0ELb1ELb1ELi128EEEEEEEEEvNT_6ParamsE,@function
        .size           _ZN7cutlass13device_kernelIN5flash19enable_sm80_to_sm89INS1_16FlashAttnFwdSm80INS1_25CollectiveMainloopFwdSm80ILi4ELi1ELb0EN4cute5tupleIJNS5_1CILi128EEENS7_ILi112EEENS7_ILi64EEEEEELi64ENS_6half_tEfNS_4arch4Sm80ELb0ELb0ELb1ELb0ELb0ELb0ELb1ELb1EEENS1_21CollectiveEpilogueFwdINS6_IJS8_SA_S9_EEENS6_IJNS7_ILi1EEESI_SI_EEESC_SE_Li128ELb0ELb1ELb1ELb0EEENS1_19SingleTileSchedulerILb0ELb1ELb1ELi128EEEEEEEEEvNT_6ParamsE,(.L_x_18 - _ZN7cutlass13device_kernelIN5flash19enable_sm80_to_sm89INS1_16FlashAttnFwdSm80INS1_25CollectiveMainloopFwdSm80ILi4ELi1ELb0EN4cute5tupleIJNS5_1CILi128EEENS7_ILi112EEENS7_ILi64EEEEEELi64ENS_6half_tEfNS_4arch4Sm80ELb0ELb0ELb1ELb0ELb0ELb0ELb1ELb1EEENS1_21CollectiveEpilogueFwdINS6_IJS8_SA_S9_EEENS6_IJNS7_ILi1EEESI_SI_EEESC_SE_Li128ELb0ELb1ELb1ELb0EEENS1_19SingleTileSchedulerILb0ELb1ELb1ELi128EEEEEEEEEvNT_6ParamsE)
        .other          _ZN7cutlass13device_kernelIN5flash19enable_sm80_to_sm89INS1_16FlashAttnFwdSm80INS1_25CollectiveMainloopFwdSm80ILi4ELi1ELb0EN4cute5tupleIJNS5_1CILi128EEENS7_ILi112EEENS7_ILi64EEEEEELi64ENS_6half_tEfNS_4arch4Sm80ELb0ELb0ELb1ELb0ELb0ELb0ELb1ELb1EEENS1_21CollectiveEpilogueFwdINS6_IJS8_SA_S9_EEENS6_IJNS7_ILi1EEESI_SI_EEESC_SE_Li128ELb0ELb1ELb1ELb0EEENS1_19SingleTileSchedulerILb0ELb1ELb1ELi128EEEEEEEEEvNT_6ParamsE,@"STO_CUDA_ENTRY STV_DEFAULT"
_ZN7cutlass13device_kernelIN5flash19enable_sm80_to_sm89INS1_16FlashAttnFwdSm80INS1_25CollectiveMainloopFwdSm80ILi4ELi1ELb0EN4cute5tupleIJNS5_1CILi128EEENS7_ILi112EEENS7_ILi64EEEEEELi64ENS_6half_tEfNS_4arch4Sm80ELb0ELb0ELb1ELb0ELb0ELb0ELb1ELb1EEENS1_21CollectiveEpilogueFwdINS6_IJS8_SA_S9_EEENS6_IJNS7_ILi1EEESI_SI_EEESC_SE_Li128ELb0ELb1ELb1ELb0EEENS1_19SingleTileSchedulerILb0ELb1ELb1ELi128EEEEEEEEEvNT_6ParamsE:
[----:B------:R-:W-:Y:S01]  /*0000*/  LDC R1, c[0x0][0x37c] ;  /* 0x0000df00ff017b82 */ /* 0x000fe20000000800 */
[----:B------:R-:W-:Y:S05]  /*0010*/  EXIT ;  /* 0x000000000000794d */ /* 0x000fea0003800000 */
.L_x_0:
[----:B------:R-:W-:-:S00]  /*0020*/  BRA `(.L_x_0) ;  /* 0xfffffffc00fc7947 */ /* 0x000fc0000383ffff */
[----:B------:R-:W-:-:S00]  /*0030*/  NOP ;  /* 0x0000000000007918 */ /* 0x000fc00000000000 */
        /* <DEDUP_REMOVED lines=12> */
.L_x_18:


//--------------------- .text._ZN7cutlass13device_kernelIN5flash19enable_sm80_to_sm89INS1_16FlashAttnFwdSm80INS1_25CollectiveMainloopFwdSm80ILi4ELi1ELb0EN4cute5tupleIJNS5_1CILi128EEENS7_ILi80EEENS7_ILi64EEEEEELi64ENS_6half_tEfNS_4arch4Sm80ELb0ELb0ELb1ELb1ELb0ELb0ELb1ELb1EEENS1_21CollectiveEpilogueFwdINS6_IJS8_SA_S9_EEENS6_IJNS7_ILi1EEESI_SI_EEESC_SE_Li128ELb1ELb1ELb1ELb0EEENS1_36VarlenDynamicPersistentTileSchedulerILi128ELi80ELi128ELi128ELb1ELb1ELb0ELb0ELb1ELb1EEEEEEEEEvNT_6ParamsE --------------------------
	.section	.text._ZN7cutlass13device_kernelIN5flash19enable_sm80_to_sm89INS1_16FlashAttnFwdSm80INS1_25CollectiveMainloopFwdSm80ILi4ELi1ELb0EN4cute5tupleIJNS5_1CILi128EEENS7_ILi80EEENS7_ILi64EEEEEELi64ENS_6half_tEfNS_4arch4Sm80ELb0ELb0ELb1ELb1ELb0ELb0ELb1ELb1EEENS1_21CollectiveEpilogueFwdINS6_IJS8_SA_S9_EEENS6_IJNS7_ILi1EEESI_SI_EEESC_SE_Li128ELb1ELb1ELb1ELb0EEENS1_36VarlenDynamicPersistentTileSchedulerILi128ELi80ELi128ELi128ELb1ELb1ELb0ELb0ELb1ELb1EEEEEEEEEvNT_6ParamsE,"ax",@progbits
	.align	128
.text._ZN7cutlass13device_kernelIN5flash19enable_sm80_to_sm89INS1_16FlashAttnFwdSm80INS1_25CollectiveMainloopFwdSm80ILi4ELi1ELb0EN4cute5tupleIJNS5_1CILi128EEENS7_ILi80EEENS7_ILi64EEEEEELi64ENS_6half_tEfNS_4arch4Sm80ELb0ELb0ELb1ELb1ELb0ELb0ELb1ELb1EEENS1_21CollectiveEpilogueFwdINS6_IJS8_SA_S9_EEENS6_IJNS7_ILi1EEESI_SI_EEESC_SE_Li128ELb1ELb1ELb1ELb0EEENS1_36VarlenDynamicPersistentTileSchedulerILi128ELi80ELi128ELi128ELb1ELb1ELb0ELb0ELb1ELb1EEEEEEEEEvNT_6ParamsE:
        .type           _ZN7cutlass13device_kernelIN5flash19enable_sm80_to_sm89INS1_16FlashAttnFwdSm80INS1_25CollectiveMainloopFwdSm80ILi4ELi1ELb0EN4cute5tupleIJNS5_1CILi128EEENS7_ILi80EEENS7_ILi64EEEEEELi64ENS_6half_tEfNS_4arch4Sm80ELb0ELb0ELb1ELb1ELb0ELb0ELb1ELb1EEENS1_21CollectiveEpilogueFwdINS6_IJS8_SA_S9_EEENS6_IJNS7_ILi1EEESI_SI_EEESC_SE_Li128ELb1ELb1ELb1ELb0EEENS1_36VarlenDynamicPersistentTileSchedulerILi128ELi80ELi128ELi128ELb1ELb1ELb0ELb0ELb1ELb1EEEEEEEEEvNT_6ParamsE,@function
        .size           _ZN7cutlass13device_kernelIN5flash19enable_sm80_to_sm89INS1_16FlashAttnFwdSm80INS1_25CollectiveMainloopFwdSm80ILi4ELi1ELb0EN4cute5tupleIJNS5_1CILi128EEENS7_ILi80EEENS7_ILi64EEEEEELi64ENS_6half_tEfNS_4arch4Sm80ELb0ELb0ELb1ELb1ELb0ELb0ELb1ELb1EEENS1_21CollectiveEpilogueFwdINS6_IJS8_SA_S9_EEENS6_IJNS7_ILi1EEESI_SI_EEESC_SE_Li128ELb1ELb1ELb1ELb0EEENS1_36VarlenDynamicPersistentTileSchedulerILi128ELi80ELi128ELi128ELb1ELb1ELb0ELb0ELb1ELb1EEEEEEEEEvNT_6ParamsE,(.L_x_19 - _ZN7cutlass13device_kernelIN5flash19enable_sm80_to_sm89INS1_16FlashAttnFwdSm80INS1_25CollectiveMainloopFwdSm80ILi4ELi1ELb0EN4cute5tupleIJNS5_1CILi128EEENS7_ILi80EEENS7_ILi64EEEEEELi64ENS_6half_tEfNS_4arch4Sm80ELb0ELb0ELb1ELb1ELb0ELb0ELb1ELb1EEENS1_21CollectiveEpilogueFwdINS6_IJS8_SA_S9_EEENS6_IJNS7_ILi1EEESI_SI_EEESC_SE_Li128ELb1ELb1ELb1ELb0EEENS1_36VarlenDynamicPersistentTileSchedulerILi128ELi80ELi128ELi128ELb1ELb1ELb0ELb0ELb1ELb1EEEEEEEEEvNT_6ParamsE)
        .other          _ZN7cutlass13device_kernelIN5flash19enable_sm80_to_sm89INS1_16FlashAttnFwdSm80INS1_25CollectiveMainloopFwdSm80ILi4ELi1ELb0EN4cute5tupleIJNS5_1CILi128EEENS7_ILi80EEENS7_ILi64EEEEEELi64ENS_6half_tEfNS_4arch4Sm80ELb0ELb0ELb1ELb1ELb0ELb0ELb1ELb1EEENS1_21CollectiveEpilogueFwdINS6_IJS8_SA_S9_EEENS6_IJNS7_ILi1EEESI_SI_EEESC_SE_Li128ELb1ELb1ELb1ELb0EEENS1_36VarlenDynamicPersistentTileSchedulerILi128ELi80ELi128ELi128ELb1ELb1ELb0ELb0ELb1ELb1EEEEEEEEEvNT_6ParamsE,@"STO_CUDA_ENTRY STV_DEFAULT"
_ZN7cutlass13device_kernelIN5flash19enable_sm80_to_sm89INS1_16FlashAttnFwdSm80INS1_25CollectiveMainloopFwdSm80ILi4ELi1ELb0EN4cute5tupleIJNS5_1CILi128EEENS7_ILi80EEENS7_ILi64EEEEEELi64ENS_6half_tEfNS_4arch4Sm80ELb0ELb0ELb1ELb1ELb0ELb0ELb1ELb1EEENS1_21CollectiveEpilogueFwdINS6_IJS8_SA_S9_EEENS6_IJNS7_ILi1EEESI_SI_EEESC_SE_Li128ELb1ELb1ELb1ELb0EEENS1_36VarlenDynamicPersistentTileSchedulerILi128ELi80ELi128ELi128ELb1ELb1ELb0ELb0ELb1ELb1EEEEEEEEEvNT_6ParamsE:
[----:B------:R-:W-:Y:S01]  /*0000*/  LDC R1, c[0x0][0x37c] ;  /* 0x0000df00ff017b82 */ /* 0x000fe20000000800 */
[----:B------:R-:W-:Y:S05]  /*0010*/  EXIT ;  /* 0x000000000000794d */ /* 0x000fea0003800000 */
.L_x_1:
        /* <DEDUP_REMOVED lines=14> */
.L_x_19:


//--------------------- .text._ZN7cutlass13device_kernelIN5flash19enable_sm80_to_sm89INS1_16FlashAttnFwdSm80INS1_25CollectiveMainloopFwdSm80ILi4ELi1ELb0EN4cute5tupleIJNS5_1CILi128EEENS7_ILi80EEENS7_ILi64EEEEEELi64ENS_6half_tEfNS_4arch4Sm80ELb0ELb0ELb1ELb1ELb0ELb1ELb1ELb1EEENS1_21CollectiveEpilogueFwdINS6_IJS8_SA_S9_EEENS6_IJNS7_ILi1EEESI_SI_EEESC_SE_Li128ELb1ELb1ELb1ELb0EEENS1_36VarlenDynamicPersistentTileSchedulerILi128ELi80ELi128ELi128ELb1ELb1ELb0ELb0ELb1ELb1EEEEEEEEEvNT_6ParamsE --------------------------
	.section	.text._ZN7cutlass13device_kernelIN5flash19enable_sm80_to_sm89INS1_16FlashAttnFwdSm80INS1_25CollectiveMainloopFwdSm80ILi4ELi1ELb0EN4cute5tupleIJNS5_1CILi128EEENS7_ILi80EEENS7_ILi64EEEEEELi64ENS_6half_tEfNS_4arch4Sm80ELb0ELb0ELb1ELb1ELb0ELb1ELb1ELb1EEENS1_21CollectiveEpilogueFwdINS6_IJS8_SA_S9_EEENS6_IJNS7_ILi1EEESI_SI_EEESC_SE_Li128ELb1ELb1ELb1ELb0EEENS1_36VarlenDynamicPersistentTileSchedulerILi128ELi80ELi128ELi128ELb1ELb1ELb0ELb0ELb1ELb1EEEEEEEEEvNT_6ParamsE,"ax",@progbits
	.align	128
.text._ZN7cutlass13device_kernelIN5flash19enable_sm80_to_sm89INS1_16FlashAttnFwdSm80INS1_25CollectiveMainloopFwdSm80ILi4ELi1ELb0EN4cute5tupleIJNS5_1CILi128EEENS7_ILi80EEENS7_ILi64EEEEEELi64ENS_6half_tEfNS_4arch4Sm80ELb0ELb0ELb1ELb1ELb0ELb1ELb1ELb1EEENS1_21CollectiveEpilogueFwdINS6_IJS8_SA_S9_EEENS6_IJNS7_ILi1EEESI_SI_EEESC_SE_Li128ELb1ELb1ELb1ELb0EEENS1_36VarlenDynamicPersistentTileSchedulerILi128ELi80ELi128ELi128ELb1ELb1ELb0ELb0ELb1ELb1EEEEEEEEEvNT_6ParamsE:
        .type           _ZN7cutlass13device_kernelIN5flash19enable_sm80_to_sm89INS1_16FlashAttnFwdSm80INS1_25CollectiveMainloopFwdSm80ILi4ELi1ELb0EN4cute5tupleIJNS5_1CILi128EEENS7_ILi80EEENS7_ILi64EEEEEELi64ENS_6half_tEfNS_4arch4Sm80ELb0ELb0ELb1ELb1ELb0ELb1ELb1ELb1EEENS1_21CollectiveEpilogueFwdINS6_IJS8_SA_S9_EEENS6_IJNS7_ILi1EEESI_SI_EEESC_SE_Li128ELb1ELb1ELb1ELb0EEENS1_36VarlenDynamicPersistentTileSchedulerILi128ELi80ELi128ELi128ELb1ELb1ELb0ELb0ELb1ELb1EEEEEEEEEvNT_6ParamsE,@function
        .size           _ZN7cutlass13device_kernelIN5flash19enable_sm80_to_sm89INS1_16FlashAttnFwdSm80INS1_25CollectiveMainloopFwdSm80ILi4ELi1ELb0EN4cute5tupleIJNS5_1CILi128EEENS7_ILi80EEENS7_ILi64EEEEEELi64ENS_6half_tEfNS_4arch4Sm80ELb0ELb0ELb1ELb1ELb0ELb1ELb1ELb1EEENS1_21CollectiveEpilogueFwdINS6_IJS8_SA_S9_EEENS6_IJNS7_ILi1EEESI_SI_EEESC_SE_Li128ELb1ELb1ELb1ELb0EEENS1_36VarlenDynamicPersistentTileSchedulerILi128ELi80ELi128ELi128ELb1ELb1ELb0ELb0ELb1ELb1EEEEEEEEEvNT_6ParamsE,(.L_x_20 - _ZN7cutlass13device_kernelIN5flash19enable_sm80_to_sm89INS1_16FlashAttnFwdSm80INS1_25CollectiveMainloopFwdSm80ILi4ELi1ELb0EN4cute5tupleIJNS5_1CILi128EEENS7_ILi80EEENS7_ILi64EEEEEELi64ENS_6half_tEfNS_4arch4Sm80ELb0ELb0ELb1ELb1ELb0ELb1ELb1ELb1EEENS1_21CollectiveEpilogueFwdINS6_IJS8_SA_S9_EEENS6_IJNS7_ILi1EEESI_SI_EEESC_SE_Li128ELb1ELb1ELb1ELb0EEENS1_36VarlenDynamicPersistentTileSchedulerILi128ELi80ELi128ELi128ELb1ELb1ELb0ELb0ELb1ELb1EEEEEEEEEvNT_6ParamsE)
        .other          _ZN7cutlass13device_kernelIN5flash19enable_sm80_to_sm89INS1_16FlashAttnFwdSm80INS1_25CollectiveMainloopFwdSm80ILi4ELi1ELb0EN4cute5tupleIJNS5_1CILi128EEENS7_ILi80EEENS7_ILi64EEEEEELi64ENS_6half_tEfNS_4arch4Sm80ELb0ELb0ELb1ELb1ELb0ELb1ELb1ELb1EEENS1_21CollectiveEpilogueFwdINS6_IJS8_SA_S9_EEENS6_IJNS7_ILi1EEESI_SI_EEESC_SE_Li128ELb1ELb1ELb1ELb0EEENS1_36VarlenDynamicPersistentTileSchedulerILi128ELi80ELi128ELi128ELb1ELb1ELb0ELb0ELb1ELb1EEEEEEEEEvNT_6ParamsE,@"STO_CUDA_ENTRY STV_DEFAULT"
_ZN7cutlass13device_kernelIN5flash19enable_sm80_to_sm89INS1_16FlashAttnFwdSm80INS1_25CollectiveMainloopFwdSm80ILi4ELi1ELb0EN4cute5tupleIJNS5_1CILi128EEENS7_ILi80EEENS7_ILi64EEEEEELi64ENS_6half_tEfNS_4arch4Sm80ELb0ELb0ELb1ELb1ELb0ELb1ELb1ELb1EEENS1_21CollectiveEpilogueFwdINS6_IJS8_SA_S9_EEENS6_IJNS7_ILi1EEESI_SI_EEESC_SE_Li128ELb1ELb1ELb1ELb0EEENS1_36VarlenDynamicPersistentTileSchedulerILi128ELi80ELi128ELi128ELb1ELb1ELb0ELb0ELb1ELb1EEEEEEEEEvNT_6ParamsE:
[----:B------:R-:W-:Y:S01]  /*0000*/  LDC R1, c[0x0][0x37c] ;  /* 0x0000df00ff017b82 */ /* 0x000fe20000000800 */
[----:B------:R-:W-:Y:S05]  /*0010*/  EXIT ;  /* 0x000000000000794d */ /* 0x000fea0003800000 */
.L_x_2:
        /* <DEDUP_REMOVED lines=14> */
.L_x_20:


//--------------------- .text._ZN7cutlass13device_kernelIN5flash19enable_sm80_to_sm89INS1_16FlashAttnFwdSm80INS1_25CollectiveMainloopFwdSm80ILi4ELi1ELb0EN4cute5tupleIJNS5_1CILi128EEENS7_ILi96EEENS7_ILi64EEEEEELi64ENS_6half_tEfNS_4arch4Sm80ELb0ELb1ELb1ELb0ELb0ELb0ELb1ELb1EEENS1_21CollectiveEpilogueFwdINS6_IJS8_SA_S9_EEENS6_IJNS7_ILi1EEESI_SI_EEESC_SE_Li128ELb0ELb1ELb1ELb0EEENS1_19SingleTileSchedulerILb0ELb1ELb1ELi128EEEEEEEEEvNT_6ParamsE --------------------------
	.section	.text._ZN7cutlass13device_kernelIN5flash19enable_sm80_to_sm89INS1_16FlashAttnFwdSm80INS1_25CollectiveMainloopFwdSm80ILi4ELi1ELb0EN4cute5tupleIJNS5_1CILi128EEENS7_ILi96EEENS7_ILi64EEEEEELi64ENS_6half_tEfNS_4arch4Sm80ELb0ELb1ELb1ELb0ELb0ELb0ELb1ELb1EEENS1_21CollectiveEpilogueFwdINS6_IJS8_SA_S9_EEENS6_IJNS7_ILi1EEESI_SI_EEESC_SE_Li128ELb0ELb1ELb1ELb0EEENS1_19SingleTileSchedulerILb0ELb1ELb1ELi128EEEEEEEEEvNT_6ParamsE,"ax",@progbits
	.align	128
.text._ZN7cutlass13device_kernelIN5flash19enable_sm80_to_sm89INS1_16FlashAttnFwdSm80INS1_25CollectiveMainloopFwdSm80ILi4ELi1ELb0EN4cute5tupleIJNS5_1CILi128EEENS7_ILi96EEENS7_ILi64EEEEEELi64ENS_6half_tEfNS_4arch4Sm80ELb0ELb1ELb1ELb0ELb0ELb0ELb1ELb1EEENS1_21CollectiveEpilogueFwdINS6_IJS8_SA_S9_EEENS6_IJNS7_ILi1EEESI_SI_EEESC_SE_Li128ELb0ELb1ELb1ELb0EEENS1_19SingleTileSchedulerILb0ELb1ELb1ELi128EEEEEEEEEvNT_6ParamsE:
        .type           _ZN7cutlass13device_kernelIN5flash19enable_sm80_to_sm89INS1_16FlashAttnFwdSm80INS1_25CollectiveMainloopFwdSm80ILi4ELi1ELb0EN4cute5tupleIJNS5_1CILi128EEENS7_ILi96EEENS7_ILi64EEEEEELi64ENS_6half_tEfNS_4arch4Sm80ELb0ELb1ELb1ELb0ELb0ELb0ELb1ELb1EEENS1_21CollectiveEpilogueFwdINS6_IJS8_SA_S9_EEENS6_IJNS7_ILi1EEESI_SI_EEESC_SE_Li128ELb0ELb1ELb1ELb0EEENS1_19SingleTileSchedulerILb0ELb1ELb1ELi128EEEEEEEEEvNT_6ParamsE,@function
        .size           _ZN7cutlass13device_kernelIN5flash19enable_sm80_to_sm89INS1_16FlashAttnFwdSm80INS1_25CollectiveMainloopFwdSm80ILi4ELi1ELb0EN4cute5tupleIJNS5_1CILi128EEENS7_ILi96EEENS7_ILi64EEEEEELi64ENS_6half_tEfNS_4arch4Sm80ELb0ELb1ELb1ELb0ELb0ELb0ELb1ELb1EEENS1_21CollectiveEpilogueFwdINS6_IJS8_SA_S9_EEENS6_IJNS7_ILi1EEESI_SI_EEESC_SE_Li128ELb0ELb1ELb1ELb0EEENS1_19SingleTileSchedulerILb0ELb1ELb1ELi128EEEEEEEEEvNT_6ParamsE,(.L_x_21 - _ZN7cutlass13device_kernelIN5flash19enable_sm80_to_sm89INS1_16FlashAttnFwdSm80INS1_25CollectiveMainloopFwdSm80ILi4ELi1ELb0EN4cute5tupleIJNS5_1CILi128EEENS7_ILi96EEENS7_ILi64EEEEEELi64ENS_6half_tEfNS_4arch4Sm80ELb0ELb1ELb1ELb0ELb0ELb0ELb1ELb1EEENS1_21CollectiveEpilogueFwdINS6_IJS8_SA_S9_EEENS6_IJNS7_ILi1EEESI_SI_EEESC_SE_Li128ELb0ELb1ELb1ELb0EEENS1_19SingleTileSchedulerILb0ELb1ELb1ELi128EEEEEEEEEvNT_6ParamsE)
        .other          _ZN7cutlass13device_kernelIN5flash19enable_sm80_to_sm89INS1_16FlashAttnFwdSm80INS1_25CollectiveMainloopFwdSm80ILi4ELi1ELb0EN4cute5tupleIJNS5_1CILi128EEENS7_ILi96EEENS7_ILi64EEEEEELi64ENS_6half_tEfNS_4arch4Sm80ELb0ELb1ELb1ELb0ELb0ELb0ELb1ELb1EEENS1_21CollectiveEpilogueFwdINS6_IJS8_SA_S9_EEENS6_IJNS7_ILi1EEESI_SI_EEESC_SE_Li128ELb0ELb1ELb1ELb0EEENS1_19SingleTileSchedulerILb0ELb1ELb1ELi128EEEEEEEEEvNT_6ParamsE,@"STO_CUDA_ENTRY STV_DEFAULT"
_ZN7cutlass13device_kernelIN5flash19enable_sm80_to_sm89INS1_16FlashAttnFwdSm80INS1_25CollectiveMainloopFwdSm80ILi4ELi1ELb0EN4cute5tupleIJNS5_1CILi128EEENS7_ILi96EEENS7_ILi64EEEEEELi64ENS_6half_tEfNS_4arch4Sm80ELb0ELb1ELb1ELb0ELb0ELb0ELb1ELb1EEENS1_21CollectiveEpilogueFwdINS6_IJS8_SA_S9_EEENS6_IJNS7_ILi1EEESI_SI_EEESC_SE_Li128ELb0ELb1ELb1ELb0EEENS1_19SingleTileSchedulerILb0ELb1ELb1ELi128EEEEEEEEEvNT_6ParamsE:
[----:B------:R-:W-:Y:S01]  /*0000*/  LDC R1, c[0x0][0x37c] ;  /* 0x0000df00ff017b82 */ /* 0x000fe20000000800 */
[----:B------:R-:W-:Y:S05]  /*0010*/  EXIT ;  /* 0x000000000000794d */ /* 0x000fea0003800000 */
.L_x_3:
        /* <DEDUP_REMOVED lines=14> */
.L_x_21:


//--------------------- .text._ZN7cutlass13device_kernelIN5flash19enable_sm80_to_sm89INS1_16FlashAttnFwdSm80INS1_25CollectiveMainloopFwdSm80ILi4ELi1ELb0EN4cute5tupleIJNS5_1CILi128EEENS7_ILi80EEENS7_ILi64EEEEEELi64ENS_6half_tEfNS_4arch4Sm80ELb0ELb1ELb1ELb1ELb0ELb0ELb1ELb1EEENS1_21CollectiveEpilogueFwdINS6_IJS8_SA_S9_EEENS6_IJNS7_ILi1EEESI_SI_EEESC_SE_Li128ELb1ELb1ELb1ELb0EEENS1_36VarlenDynamicPersistentTileSchedulerILi128ELi80ELi128ELi128ELb1ELb1ELb0ELb1ELb0ELb1EEEEEEEEEvNT_6ParamsE --------------------------
	.section	.text._ZN7cutlass13device_kernelIN5flash19enable_sm80_to_sm89INS1_16FlashAttnFwdSm80INS1_25CollectiveMainloopFwdSm80ILi4ELi1ELb0EN4cute5tupleIJNS5_1CILi128EEENS7_ILi80EEENS7_ILi64EEEEEELi64ENS_6half_tEfNS_4arch4Sm80ELb0ELb1ELb1ELb1ELb0ELb0ELb1ELb1EEENS1_21CollectiveEpilogueFwdINS6_IJS8_SA_S9_EEENS6_IJNS7_ILi1EEESI_SI_EEESC_SE_Li128ELb1ELb1ELb1ELb0EEENS1_36VarlenDynamicPersistentTileSchedulerILi128ELi80ELi128ELi128ELb1ELb1ELb0ELb1ELb0ELb1EEEEEEEEEvNT_6ParamsE,"ax",@progbits
	.align	128
.text._ZN7cutlass13device_kernelIN5flash19enable_sm80_to_sm89INS1_16FlashAttnFwdSm80INS1_25CollectiveMainloopFwdSm80ILi4ELi1ELb0EN4cute5tupleIJNS5_1CILi128EEENS7_ILi80EEENS7_ILi64EEEEEELi64ENS_6half_tEfNS_4arch4Sm80ELb0ELb1ELb1ELb1ELb0ELb0ELb1ELb1EEENS1_21CollectiveEpilogueFwdINS6_IJS8_SA_S9_EEENS6_IJNS7_ILi1EEESI_SI_EEESC_SE_Li128ELb1ELb1ELb1ELb0EEENS1_36VarlenDynamicPersistentTileSchedulerILi128ELi80ELi128ELi128ELb1ELb1ELb0ELb1ELb0ELb1EEEEEEEEEvNT_6ParamsE:
        .type           _ZN7cutlass13device_kernelIN5flash19enable_sm80_to_sm89INS1_16FlashAttnFwdSm80INS1_25CollectiveMainloopFwdSm80ILi4ELi1ELb0EN4cute5tupleIJNS5_1CILi128EEENS7_ILi80EEENS7_ILi64EEEEEELi64ENS_6half_tEfNS_4arch4Sm80ELb0ELb1ELb1ELb1ELb0ELb0ELb1ELb1EEENS1_21CollectiveEpilogueFwdINS6_IJS8_SA_S9_EEENS6_IJNS7_ILi1EEESI_SI_EEESC_SE_Li128ELb1ELb1ELb1ELb0EEENS1_36VarlenDynamicPersistentTileSchedulerILi128ELi80ELi128ELi128ELb1ELb1ELb0ELb1ELb0ELb1EEEEEEEEEvNT_6ParamsE,@function
        .size           _ZN7cutlass13device_kernelIN5flash19enable_sm80_to_sm89INS1_16FlashAttnFwdSm80INS1_25CollectiveMainloopFwdSm80ILi4ELi1ELb0EN4cute5tupleIJNS5_1CILi128EEENS7_ILi80EEENS7_ILi64EEEEEELi64ENS_6half_tEfNS_4arch4Sm80ELb0ELb1ELb1ELb1ELb0ELb0ELb1ELb1EEENS1_21CollectiveEpilogueFwdINS6_IJS8_SA_S9_EEENS6_IJNS7_ILi1EEESI_SI_EEESC_SE_Li128ELb1ELb1ELb1ELb0EEENS1_36VarlenDynamicPersistentTileSchedulerILi128ELi80ELi128ELi128ELb1ELb1ELb0ELb1ELb0ELb1EEEEEEEEEvNT_6ParamsE,(.L_x_22 - _ZN7cutlass13device_kernelIN5flash19enable_sm80_to_sm89INS1_16FlashAttnFwdSm80INS1_25CollectiveMainloopFwdSm80ILi4ELi1ELb0EN4cute5tupleIJNS5_1CILi128EEENS7_ILi80EEENS7_ILi64EEEEEELi64ENS_6half_tEfNS_4arch4Sm80ELb0ELb1ELb1ELb1ELb0ELb0ELb1ELb1EEENS1_21CollectiveEpilogueFwdINS6_IJS8_SA_S9_EEENS6_IJNS7_ILi1EEESI_SI_EEESC_SE_Li128ELb1ELb1ELb1ELb0EEENS1_36VarlenDynamicPersistentTileSchedulerILi128ELi80ELi128ELi128ELb1ELb1ELb0ELb1ELb0ELb1EEEEEEEEEvNT_6ParamsE)
        .other          _ZN7cutlass13device_kernelIN5flash19enable_sm80_to_sm89INS1_16FlashAttnFwdSm80INS1_25CollectiveMainloopFwdSm80ILi4ELi1ELb0EN4cute5tupleIJNS5_1CILi128EEENS7_ILi80EEENS7_ILi64EEEEEELi64ENS_6half_tEfNS_4arch4Sm80ELb0ELb1ELb1ELb1ELb0ELb0ELb1ELb1EEENS1_21CollectiveEpilogueFwdINS6_IJS8_SA_S9_EEENS6_IJNS7_ILi1EEESI_SI_EEESC_SE_Li128ELb1ELb1ELb1ELb0EEENS1_36VarlenDynamicPersistentTileSchedulerILi128ELi80ELi128ELi128ELb1ELb1ELb0ELb1ELb0ELb1EEEEEEEEEvNT_6ParamsE,@"STO_CUDA_ENTRY STV_DEFAULT"
_ZN7cutlass13device_kernelIN5flash19enable_sm80_to_sm89INS1_16FlashAttnFwdSm80INS1_25CollectiveMainloopFwdSm80ILi4ELi1ELb0EN4cute5tupleIJNS5_1CILi128EEENS7_ILi80EEENS7_ILi64EEEEEELi64ENS_6half_tEfNS_4arch4Sm80ELb0ELb1ELb1ELb1ELb0ELb0ELb1ELb1EEENS1_21CollectiveEpilogueFwdINS6_IJS8_SA_S9_EEENS6_IJNS7_ILi1EEESI_SI_EEESC_SE_Li128ELb1ELb1ELb1ELb0EEENS1_36VarlenDynamicPersistentTileSchedulerILi128ELi80ELi128ELi128ELb1ELb1ELb0ELb1ELb0ELb1EEEEEEEEEvNT_6ParamsE:
[----:B------:R-:W-:Y:S01]  /*0000*/  LDC R1, c[0x0][0x37c] ;  /* 0x0000df00ff017b82 */ /* 0x000fe20000000800 */
[----:B------:R-:W-:Y:S05]  /*0010*/  EXIT ;  /* 0x000000000000794d */ /* 0x000fea0003800000 */
.L_x_4:
        /* <DEDUP_REMOVED lines=14> */
.L_x_22:


//--------------------- .text._ZN7cutlass13device_kernelIN5flash19enable_sm80_to_sm89INS1_16FlashAttnFwdSm80INS1_25CollectiveMainloopFwdSm80ILi4ELi1ELb0EN4cute5tupleIJNS5_1CILi128EEENS7_ILi80EEENS7_ILi64EEEEEELi64ENS_6half_tEfNS_4arch4Sm80ELb0ELb1ELb1ELb1ELb0ELb1ELb1ELb1EEENS1_21CollectiveEpilogueFwdINS6_IJS8_SA_S9_EEENS6_IJNS7_ILi1EEESI_SI_EEESC_SE_Li128ELb1ELb1ELb1ELb0EEENS1_36VarlenDynamicPersistentTileSchedulerILi128ELi80ELi128ELi128ELb1ELb1ELb0ELb1ELb0ELb1EEEEEEEEEvNT_6ParamsE --------------------------
	.section	.text._ZN7cutlass13device_kernelIN5flash19enable_sm80_to_sm89INS1_16FlashAttnFwdSm80INS1_25CollectiveMainloopFwdSm80ILi4ELi1ELb0EN4cute5tupleIJNS5_1CILi128EEENS7_ILi80EEENS7_ILi64EEEEEELi64ENS_6half_tEfNS_4arch4Sm80ELb0ELb1ELb1ELb1ELb0ELb1ELb1ELb1EEENS1_21CollectiveEpilogueFwdINS6_IJS8_SA_S9_EEENS6_IJNS7_ILi1EEESI_SI_EEESC_SE_Li128ELb1ELb1ELb1ELb0EEENS1_36VarlenDynamicPersistentTileSchedulerILi128ELi80ELi128ELi128ELb1ELb1ELb0ELb1ELb0ELb1EEEEEEEEEvNT_6ParamsE,"ax",@progbits
	.align	128
.text._ZN7cutlass13device_kernelIN5flash19enable_sm80_to_sm89INS1_16FlashAttnFwdSm80INS1_25CollectiveMainloopFwdSm80ILi4ELi1ELb0EN4cute5tupleIJNS5_1CILi128EEENS7_ILi80EEENS7_ILi64EEEEEELi64ENS_6half_tEfNS_4arch4Sm80ELb0ELb1ELb1ELb1ELb0ELb1ELb1ELb1EEENS1_21CollectiveEpilogueFwdINS6_IJS8_SA_S9_EEENS6_IJNS7_ILi1EEESI_SI_EEESC_SE_Li128ELb1ELb1ELb1ELb0EEENS1_36VarlenDynamicPersistentTileSchedulerILi128ELi80ELi128ELi128ELb1ELb1ELb0ELb1ELb0ELb1EEEEEEEEEvNT_6ParamsE:
        .type           _ZN7cutlass13device_kernelIN5flash19enable_sm80_to_sm89INS1_16FlashAttnFwdSm80INS1_25CollectiveMainloopFwdSm80ILi4ELi1ELb0EN4cute5tupleIJNS5_1CILi128EEENS7_ILi80EEENS7_ILi64EEEEEELi64ENS_6half_tEfNS_4arch4Sm80ELb0ELb1ELb1ELb1ELb0ELb1ELb1ELb1EEENS1_21CollectiveEpilogueFwdINS6_IJS8_SA_S9_EEENS6_IJNS7_ILi1EEESI_SI_EEESC_SE_Li128ELb1ELb1ELb1ELb0EEENS1_36VarlenDynamicPersistentTileSchedulerILi128ELi80ELi128ELi128ELb1ELb1ELb0ELb1ELb0ELb1EEEEEEEEEvNT_6ParamsE,@function
        .size           _ZN7cutlass13device_kernelIN5flash19enable_sm80_to_sm89INS1_16FlashAttnFwdSm80INS1_25CollectiveMainloopFwdSm80ILi4ELi1ELb0EN4cute5tupleIJNS5_1CILi128EEENS7_ILi80EEENS7_ILi64EEEEEELi64ENS_6half_tEfNS_4arch4Sm80ELb0ELb1ELb1ELb1ELb0ELb1ELb1ELb1EEENS1_21CollectiveEpilogueFwdINS6_IJS8_SA_S9_EEENS6_IJNS7_ILi1EEESI_SI_EEESC_SE_Li128ELb1ELb1ELb1ELb0EEENS1_36VarlenDynamicPersistentTileSchedulerILi128ELi80ELi128ELi128ELb1ELb1ELb0ELb1ELb0ELb1EEEEEEEEEvNT_6ParamsE,(.L_x_23 - _ZN7cutlass13device_kernelIN5flash19enable_sm80_to_sm89INS1_16FlashAttnFwdSm80INS1_25CollectiveMainloopFwdSm80ILi4ELi1ELb0EN4cute5tupleIJNS5_1CILi128EEENS7_ILi80EEENS7_ILi64EEEEEELi64ENS_6half_tEfNS_4arch4Sm80ELb0ELb1ELb1ELb1ELb0ELb1ELb1ELb1EEENS1_21CollectiveEpilogueFwdINS6_IJS8_SA_S9_EEENS6_IJNS7_ILi1EEESI_SI_EEESC_SE_Li128ELb1ELb1ELb1ELb0EEENS1_36VarlenDynamicPersistentTileSchedulerILi128ELi80ELi128ELi128ELb1ELb1ELb0ELb1ELb0ELb1EEEEEEEEEvNT_6ParamsE)
        .other          _ZN7cutlass13device_kernelIN5flash19enable_sm80_to_sm89INS1_16FlashAttnFwdSm80INS1_25CollectiveMainloopFwdSm80ILi4ELi1ELb0EN4cute5tupleIJNS5_1CILi128EEENS7_ILi80EEENS7_ILi64EEEEEELi64ENS_6half_tEfNS_4arch4Sm80ELb0ELb1ELb1ELb1ELb0ELb1ELb1ELb1EEENS1_21CollectiveEpilogueFwdINS6_IJS8_SA_S9_EEENS6_IJNS7_ILi1EEESI_SI_EEESC_SE_Li128ELb1ELb1ELb1ELb0EEENS1_36VarlenDynamicPersistentTileSchedulerILi128ELi80ELi128ELi128ELb1ELb1ELb0ELb1ELb0ELb1EEEEEEEEEvNT_6ParamsE,@"STO_CUDA_ENTRY STV_DEFAULT"
_ZN7cutlass13device_kernelIN5flash19enable_sm80_to_sm89INS1_16FlashAttnFwdSm80INS1_25CollectiveMainloopFwdSm80ILi4ELi1ELb0EN4cute5tupleIJNS5_1CILi128EEENS7_ILi80EEENS7_ILi64EEEEEELi64ENS_6half_tEfNS_4arch4Sm80ELb0ELb1ELb1ELb1ELb0ELb1ELb1ELb1EEENS1_21CollectiveEpilogueFwdINS6_IJS8_SA_S9_EEENS6_IJNS7_ILi1EEESI_SI_EEESC_SE_Li128ELb1ELb1ELb1ELb0EEENS1_36VarlenDynamicPersistentTileSchedulerILi128ELi80ELi128ELi128ELb1ELb1ELb0ELb1ELb0ELb1EEEEEEEEEvNT_6ParamsE:
[----:B------:R-:W-:Y:S01]  /*0000*/  LDC R1, c[0x0][0x37c] ;  /* 0x0000df00ff017b82 */ /* 0x000fe20000000800 */
[----:B------:R-:W-:Y:S05]  /*0010*/  EXIT ;  /* 0x000000000000794d */ /* 0x000fea0003800000 */
.L_x_5:
        /* <DEDUP_REMOVED lines=14> */
.L_x_23:


//--------------------- .text._ZN7cutlass13device_kernelIN5flash19enable_sm80_to_sm89INS1_16FlashAttnFwdSm80INS1_25CollectiveMainloopFwdSm80ILi4ELi1ELb0EN4cute5tupleIJNS5_1CILi128EEENS7_ILi112EEENS7_ILi64EEEEEELi64ENS_6half_tEfNS_4arch4Sm80ELb1ELb0ELb1ELb0ELb0ELb0ELb1ELb1EEENS1_21CollectiveEpilogueFwdINS6_IJS8_SA_S9_EEENS6_IJNS7_ILi1EEESI_SI_EEESC_SE_Li128ELb0ELb1ELb1ELb0EEENS1_30DynamicPersistentTileSchedulerILi128ELi128ELb1ELb1ELb0EEEEEEEEEvNT_6ParamsE --------------------------
	.section	.text._ZN7cutlass13device_kernelIN5flash19enable_sm80_to_sm89INS1_16FlashAttnFwdSm80INS1_25CollectiveMainloopFwdSm80ILi4ELi1ELb0EN4cute5tupleIJNS5_1CILi128EEENS7_ILi112EEENS7_ILi64EEEEEELi64ENS_6half_tEfNS_4arch4Sm80ELb1ELb0ELb1ELb0ELb0ELb0ELb1ELb1EEENS1_21CollectiveEpilogueFwdINS6_IJS8_SA_S9_EEENS6_IJNS7_ILi1EEESI_SI_EEESC_SE_Li128ELb0ELb1ELb1ELb0EEENS1_30DynamicPersistentTileSchedulerILi128ELi128ELb1ELb1ELb0EEEEEEEEEvNT_6ParamsE,"ax",@progbits
	.align	128
.text._ZN7cutlass13device_kernelIN5flash19enable_sm80_to_sm89INS1_16FlashAttnFwdSm80INS1_25CollectiveMainloopFwdSm80ILi4ELi1ELb0EN4cute5tupleIJNS5_1CILi128EEENS7_ILi112EEENS7_ILi64EEEEEELi64ENS_6half_tEfNS_4arch4Sm80ELb1ELb0ELb1ELb0ELb0ELb0ELb1ELb1EEENS1_21CollectiveEpilogueFwdINS6_IJS8_SA_S9_EEENS6_IJNS7_ILi1EEESI_SI_EEESC_SE_Li128ELb0ELb1ELb1ELb0EEENS1_30DynamicPersistentTileSchedulerILi128ELi128ELb1ELb1ELb0EEEEEEEEEvNT_6ParamsE:
        .type           _ZN7cutlass13device_kernelIN5flash19enable_sm80_to_sm89INS1_16FlashAttnFwdSm80INS1_25CollectiveMainloopFwdSm80ILi4ELi1ELb0EN4cute5tupleIJNS5_1CILi128EEENS7_ILi112EEENS7_ILi64EEEEEELi64ENS_6half_tEfNS_4arch4Sm80ELb1ELb0ELb1ELb0ELb0ELb0ELb1ELb1EEENS1_21CollectiveEpilogueFwdINS6_IJS8_SA_S9_EEENS6_IJNS7_ILi1EEESI_SI_EEESC_SE_Li128ELb0ELb1ELb1ELb0EEENS1_30DynamicPersistentTileSchedulerILi128ELi128ELb1ELb1ELb0EEEEEEEEEvNT_6ParamsE,@function
        .size           _ZN7cutlass13device_kernelIN5flash19enable_sm80_to_sm89INS1_16FlashAttnFwdSm80INS1_25CollectiveMainloopFwdSm80ILi4ELi1ELb0EN4cute5tupleIJNS5_1CILi128EEENS7_ILi112EEENS7_ILi64EEEEEELi64ENS_6half_tEfNS_4arch4Sm80ELb1ELb0ELb1ELb0ELb0ELb0ELb1ELb1EEENS1_21CollectiveEpilogueFwdINS6_IJS8_SA_S9_EEENS6_IJNS7_ILi1EEESI_SI_EEESC_SE_Li128ELb0ELb1ELb1ELb0EEENS1_30DynamicPersistentTileSchedulerILi128ELi128ELb1ELb1ELb0EEEEEEEEEvNT_6ParamsE,(.L_x_24 - _ZN7cutlass13device_kernelIN5flash19enable_sm80_to_sm89INS1_16FlashAttnFwdSm80INS1_25CollectiveMainloopFwdSm80ILi4ELi1ELb0EN4cute5tupleIJNS5_1CILi128EEENS7_ILi112EEENS7_ILi64EEEEEELi64ENS_6half_tEfNS_4arch4Sm80ELb1ELb0ELb1ELb0ELb0ELb0ELb1ELb1EEENS1_21CollectiveEpilogueFwdINS6_IJS8_SA_S9_EEENS6_IJNS7_ILi1EEESI_SI_EEESC_SE_Li128ELb0ELb1ELb1ELb0EEENS1_30DynamicPersistentTileSchedulerILi128ELi128ELb1ELb1ELb0EEEEEEEEEvNT_6ParamsE)
        .other          _ZN7cutlass13device_kernelIN5flash19enable_sm80_to_sm89INS1_16FlashAttnFwdSm80INS1_25CollectiveMainloopFwdSm80ILi4ELi1ELb0EN4cute5tupleIJNS5_1CILi128EEENS7_ILi112EEENS7_ILi64EEEEEELi64ENS_6half_tEfNS_4arch4Sm80ELb1ELb0ELb1ELb0ELb0ELb0ELb1ELb1EEENS1_21CollectiveEpilogueFwdINS6_IJS8_SA_S9_EEENS6_IJNS7_ILi1EEESI_SI_EEESC_SE_Li128ELb0ELb1ELb1ELb0EEENS1_30DynamicPersistentTileSchedulerILi128ELi128ELb1ELb1ELb0EEEEEEEEEvNT_6ParamsE,@"STO_CUDA_ENTRY STV_DEFAULT"
_ZN7cutlass13device_kernelIN5flash19enable_sm80_to_sm89INS1_16FlashAttnFwdSm80INS1_25CollectiveMainloopFwdSm80ILi4ELi1ELb0EN4cute5tupleIJNS5_1CILi128EEENS7_ILi112EEENS7_ILi64EEEEEELi64ENS_6half_tEfNS_4arch4Sm80ELb1ELb0ELb1ELb0ELb0ELb0ELb1ELb1EEENS1_21CollectiveEpilogueFwdINS6_IJS8_SA_S9_EEENS6_IJNS7_ILi1EEESI_SI_EEESC_SE_Li128ELb0ELb1ELb1ELb0EEENS1_30DynamicPersistentTileSchedulerILi128ELi128ELb1ELb1ELb0EEEEEEEEEvNT_6ParamsE:
[----:B------:R-:W-:Y:S01]  /*0000*/  LDC R1, c[0x0][0x37c] ;  /* 0x0000df00ff017b82 */ /* 0x000fe20000000800 */
[----:B------:R-:W-:Y:S05]  /*0010*/  EXIT ;  /* 0x000000000000794d */ /* 0x000fea0003800000 */
.L_x_6:
        /* <DEDUP_REMOVED lines=14> */
.L_x_24:


//--------------------- .text._ZN7cutlass13device_kernelIN5flash19enable_sm80_to_sm89INS1_16FlashAttnFwdSm80INS1_25CollectiveMainloopFwdSm80ILi4ELi1ELb0EN4cute5tupleIJNS5_1CILi128EEENS7_ILi80EEENS7_ILi64EEEEEELi64ENS_6half_tEfNS_4arch4Sm80ELb1ELb0ELb1ELb1ELb0ELb0ELb1ELb1EEENS1_21CollectiveEpilogueFwdINS6_IJS8_SA_S9_EEENS6_IJNS7_ILi1EEESI_SI_EEESC_SE_Li128ELb1ELb1ELb1ELb0EEENS1_36VarlenDynamicPersistentTileSchedulerILi128ELi80ELi128ELi128ELb1ELb1ELb0ELb1ELb1ELb1EEEEEEEEEvNT_6ParamsE --------------------------
	.section	.text._ZN7cutlass13device_kernelIN5flash19enable_sm80_to_sm89INS1_16FlashAttnFwdSm80INS1_25CollectiveMainloopFwdSm80ILi4ELi1ELb0EN4cute5tupleIJNS5_1CILi128EEENS7_ILi80EEENS7_ILi64EEEEEELi64ENS_6half_tEfNS_4arch4Sm80ELb1ELb0ELb1ELb1ELb0ELb0ELb1ELb1EEENS1_21CollectiveEpilogueFwdINS6_IJS8_SA_S9_EEENS6_IJNS7_ILi1EEESI_SI_EEESC_SE_Li128ELb1ELb1ELb1ELb0EEENS1_36VarlenDynamicPersistentTileSchedulerILi128ELi80ELi128ELi128ELb1ELb1ELb0ELb1ELb1ELb1EEEEEEEEEvNT_6ParamsE,"ax",@progbits
	.align	128
.text._ZN7cutlass13device_kernelIN5flash19enable_sm80_to_sm89INS1_16FlashAttnFwdSm80INS1_25CollectiveMainloopFwdSm80ILi4ELi1ELb0EN4cute5tupleIJNS5_1CILi128EEENS7_ILi80EEENS7_ILi64EEEEEELi64ENS_6half_tEfNS_4arch4Sm80ELb1ELb0ELb1ELb1ELb0ELb0ELb1ELb1EEENS1_21CollectiveEpilogueFwdINS6_IJS8_SA_S9_EEENS6_IJNS7_ILi1EEESI_SI_EEESC_SE_Li128ELb1ELb1ELb1ELb0EEENS1_36VarlenDynamicPersistentTileSchedulerILi128ELi80ELi128ELi128ELb1ELb1ELb0ELb1ELb1ELb1EEEEEEEEEvNT_6ParamsE:
        .type           _ZN7cutlass13device_kernelIN5flash19enable_sm80_to_sm89INS1_16FlashAttnFwdSm80INS1_25CollectiveMainloopFwdSm80ILi4ELi1ELb0EN4cute5tupleIJNS5_1CILi128EEENS7_ILi80EEENS7_ILi64EEEEEELi64ENS_6half_tEfNS_4arch4Sm80ELb1ELb0ELb1ELb1ELb0ELb0ELb1ELb1EEENS1_21CollectiveEpilogueFwdINS6_IJS8_SA_S9_EEENS6_IJNS7_ILi1EEESI_SI_EEESC_SE_Li128ELb1ELb1ELb1ELb0EEENS1_36VarlenDynamicPersistentTileSchedulerILi128ELi80ELi128ELi128ELb1ELb1ELb0ELb1ELb1ELb1EEEEEEEEEvNT_6ParamsE,@function
        .size           _ZN7cutlass13device_kernelIN5flash19enable_sm80_to_sm89INS1_16FlashAttnFwdSm80INS1_25CollectiveMainloopFwdSm80ILi4ELi1ELb0EN4cute5tupleIJNS5_1CILi128EEENS7_ILi80EEENS7_ILi64EEEEEELi64ENS_6half_tEfNS_4arch4Sm80ELb1ELb0ELb1ELb1ELb0ELb0ELb1ELb1EEENS1_21CollectiveEpilogueFwdINS6_IJS8_SA_S9_EEENS6_IJNS7_ILi1EEESI_SI_EEESC_SE_Li128ELb1ELb1ELb1ELb0EEENS1_36VarlenDynamicPersistentTileSchedulerILi128ELi80ELi128ELi128ELb1ELb1ELb0ELb1ELb1ELb1EEEEEEEEEvNT_6ParamsE,(.L_x_25 - _ZN7cutlass13device_kernelIN5flash19enable_sm80_to_sm89INS1_16FlashAttnFwdSm80INS1_25CollectiveMainloopFwdSm80ILi4ELi1ELb0EN4cute5tupleIJNS5_1CILi128EEENS7_ILi80EEENS7_ILi64EEEEEELi64ENS_6half_tEfNS_4arch4Sm80ELb1ELb0ELb1ELb1ELb0ELb0ELb1ELb1EEENS1_21CollectiveEpilogueFwdINS6_IJS8_SA_S9_EEENS6_IJNS7_ILi1EEESI_SI_EEESC_SE_Li128ELb1ELb1ELb1ELb0EEENS1_36VarlenDynamicPersistentTileSchedulerILi128ELi80ELi128ELi128ELb1ELb1ELb0ELb1ELb1ELb1EEEEEEEEEvNT_6ParamsE)
        .other          _ZN7cutlass13device_kernelIN5flash19enable_sm80_to_sm89INS1_16FlashAttnFwdSm80INS1_25CollectiveMainloopFwdSm80ILi4ELi1ELb0EN4cute5tupleIJNS5_1CILi128EEENS7_ILi80EEENS7_ILi64EEEEEELi64ENS_6half_tEfNS_4arch4Sm80ELb1ELb0ELb1ELb1ELb0ELb0ELb1ELb1EEENS1_21CollectiveEpilogueFwdINS6_IJS8_SA_S9_EEENS6_IJNS7_ILi1EEESI_SI_EEESC_SE_Li128ELb1ELb1ELb1ELb0EEENS1_36VarlenDynamicPersistentTileSchedulerILi128ELi80ELi128ELi128ELb1ELb1ELb0ELb1ELb1ELb1EEEEEEEEEvNT_6ParamsE,@"STO_CUDA_ENTRY STV_DEFAULT"
_ZN7cutlass13device_kernelIN5flash19enable_sm80_to_sm89INS1_16FlashAttnFwdSm80INS1_25CollectiveMainloopFwdSm80ILi4ELi1ELb0EN4cute5tupleIJNS5_1CILi128EEENS7_ILi80EEENS7_ILi64EEEEEELi64ENS_6half_tEfNS_4arch4Sm80ELb1ELb0ELb1ELb1ELb0ELb0ELb1ELb1EEENS1_21CollectiveEpilogueFwdINS6_IJS8_SA_S9_EEENS6_IJNS7_ILi1EEESI_SI_EEESC_SE_Li128ELb1ELb1ELb1ELb0EEENS1_36VarlenDynamicPersistentTileSchedulerILi128ELi80ELi128ELi128ELb1ELb1ELb0ELb1ELb1ELb1EEEEEEEEEvNT_6ParamsE:
[----:B------:R-:W-:Y:S01]  /*0000*/  LDC R1, c[0x0][0x37c] ;  /* 0x0000df00ff017b82 */ /* 0x000fe20000000800 */
[----:B------:R-:W-:Y:S05]  /*0010*/  EXIT ;  /* 0x000000000000794d */ /* 0x000fea0003800000 */
.L_x_7:
        /* <DEDUP_REMOVED lines=14> */
.L_x_25:


//--------------------- .text._ZN7cutlass13device_kernelIN5flash19enable_sm80_to_sm89INS1_16FlashAttnFwdSm80INS1_25CollectiveMainloopFwdSm80ILi4ELi1ELb0EN4cute5tupleIJNS5_1CILi128EEENS7_ILi80EEENS7_ILi64EEEEEELi64ENS_6half_tEfNS_4arch4Sm80ELb1ELb0ELb1ELb1ELb0ELb1ELb1ELb1EEENS1_21CollectiveEpilogueFwdINS6_IJS8_SA_S9_EEENS6_IJNS7_ILi1EEESI_SI_EEESC_SE_Li128ELb1ELb1ELb1ELb0EEENS1_36VarlenDynamicPersistentTileSchedulerILi128ELi80ELi128ELi128ELb1ELb1ELb0ELb1ELb1ELb1EEEEEEEEEvNT_6ParamsE --------------------------
	.section	.text._ZN7cutlass13device_kernelIN5flash19enable_sm80_to_sm89INS1_16FlashAttnFwdSm80INS1_25CollectiveMainloopFwdSm80ILi4ELi1ELb0EN4cute5tupleIJNS5_1CILi128EEENS7_ILi80EEENS7_ILi64EEEEEELi64ENS_6half_tEfNS_4arch4Sm80ELb1ELb0ELb1ELb1ELb0ELb1ELb1ELb1EEENS1_21CollectiveEpilogueFwdINS6_IJS8_SA_S9_EEENS6_IJNS7_ILi1EEESI_SI_EEESC_SE_Li128ELb1ELb1ELb1ELb0EEENS1_36VarlenDynamicPersistentTileSchedulerILi128ELi80ELi128ELi128ELb1ELb1ELb0ELb1ELb1ELb1EEEEEEEEEvNT_6ParamsE,"ax",@progbits
	.align	128
.text._ZN7cutlass13device_kernelIN5flash19enable_sm80_to_sm89INS1_16FlashAttnFwdSm80INS1_25CollectiveMainloopFwdSm80ILi4ELi1ELb0EN4cute5tupleIJNS5_1CILi128EEENS7_ILi80EEENS7_ILi64EEEEEELi64ENS_6half_tEfNS_4arch4Sm80ELb1ELb0ELb1ELb1ELb0ELb1ELb1ELb1EEENS1_21CollectiveEpilogueFwdINS6_IJS8_SA_S9_EEENS6_IJNS7_ILi1EEESI_SI_EEESC_SE_Li128ELb1ELb1ELb1ELb0EEENS1_36VarlenDynamicPersistentTileSchedulerILi128ELi80ELi128ELi128ELb1ELb1ELb0ELb1ELb1ELb1EEEEEEEEEvNT_6ParamsE:
        .type           _ZN7cutlass13device_kernelIN5flash19enable_sm80_to_sm89INS1_16FlashAttnFwdSm80INS1_25CollectiveMainloopFwdSm80ILi4ELi1ELb0EN4cute5tupleIJNS5_1CILi128EEENS7_ILi80EEENS7_ILi64EEEEEELi64ENS_6half_tEfNS_4arch4Sm80ELb1ELb0ELb1ELb1ELb0ELb1ELb1ELb1EEENS1_21CollectiveEpilogueFwdINS6_IJS8_SA_S9_EEENS6_IJNS7_ILi1EEESI_SI_EEESC_SE_Li128ELb1ELb1ELb1ELb0EEENS1_36VarlenDynamicPersistentTileSchedulerILi128ELi80ELi128ELi128ELb1ELb1ELb0ELb1ELb1ELb1EEEEEEEEEvNT_6ParamsE,@function
        .size           _ZN7cutlass13device_kernelIN5flash19enable_sm80_to_sm89INS1_16FlashAttnFwdSm80INS1_25CollectiveMainloopFwdSm80ILi4ELi1ELb0EN4cute5tupleIJNS5_1CILi128EEENS7_ILi80EEENS7_ILi64EEEEEELi64ENS_6half_tEfNS_4arch4Sm80ELb1ELb0ELb1ELb1ELb0ELb1ELb1ELb1EEENS1_21CollectiveEpilogueFwdINS6_IJS8_SA_S9_EEENS6_IJNS7_ILi1EEESI_SI_EEESC_SE_Li128ELb1ELb1ELb1ELb0EEENS1_36VarlenDynamicPersistentTileSchedulerILi128ELi80ELi128ELi128ELb1ELb1ELb0ELb1ELb1ELb1EEEEEEEEEvNT_6ParamsE,(.L_x_26 - _ZN7cutlass13device_kernelIN5flash19enable_sm80_to_sm89INS1_16FlashAttnFwdSm80INS1_25CollectiveMainloopFwdSm80ILi4ELi1ELb0EN4cute5tupleIJNS5_1CILi128EEENS7_ILi80EEENS7_ILi64EEEEEELi64ENS_6half_tEfNS_4arch4Sm80ELb1ELb0ELb1ELb1ELb0ELb1ELb1ELb1EEENS1_21CollectiveEpilogueFwdINS6_IJS8_SA_S9_EEENS6_IJNS7_ILi1EEESI_SI_EEESC_SE_Li128ELb1ELb1ELb1ELb0EEENS1_36VarlenDynamicPersistentTileSchedulerILi128ELi80ELi128ELi128ELb1ELb1ELb0ELb1ELb1ELb1EEEEEEEEEvNT_6ParamsE)
        .other          _ZN7cutlass13device_kernelIN5flash19enable_sm80_to_sm89INS1_16FlashAttnFwdSm80INS1_25CollectiveMainloopFwdSm80ILi4ELi1ELb0EN4cute5tupleIJNS5_1CILi128EEENS7_ILi80EEENS7_ILi64EEEEEELi64ENS_6half_tEfNS_4arch4Sm80ELb1ELb0ELb1ELb1ELb0ELb1ELb1ELb1EEENS1_21CollectiveEpilogueFwdINS6_IJS8_SA_S9_EEENS6_IJNS7_ILi1EEESI_SI_EEESC_SE_Li128ELb1ELb1ELb1ELb0EEENS1_36VarlenDynamicPersistentTileSchedulerILi128ELi80ELi128ELi128ELb1ELb1ELb0ELb1ELb1ELb1EEEEEEEEEvNT_6ParamsE,@"STO_CUDA_ENTRY STV_DEFAULT"
_ZN7cutlass13device_kernelIN5flash19enable_sm80_to_sm89INS1_16FlashAttnFwdSm80INS1_25CollectiveMainloopFwdSm80ILi4ELi1ELb0EN4cute5tupleIJNS5_1CILi128EEENS7_ILi80EEENS7_ILi64EEEEEELi64ENS_6half_tEfNS_4arch4Sm80ELb1ELb0ELb1ELb1ELb0ELb1ELb1ELb1EEENS1_21CollectiveEpilogueFwdINS6_IJS8_SA_S9_EEENS6_IJNS7_ILi1EEESI_SI_EEESC_SE_Li128ELb1ELb1ELb1ELb0EEENS1_36VarlenDynamicPersistentTileSchedulerILi128ELi80ELi128ELi128ELb1ELb1ELb0ELb1ELb1ELb1EEEEEEEEEvNT_6ParamsE:
[----:B------:R-:W-:Y:S01]  /*0000*/  LDC R1, c[0x0][0x37c] ;  /* 0x0000df00ff017b82 */ /* 0x000fe20000000800 */
[----:B------:R-:W-:Y:S05]  /*0010*/  EXIT ;  /* 0x000000000000794d */ /* 0x000fea0003800000 */
.L_x_8:
        /* <DEDUP_REMOVED lines=14> */
.L_x_26:


//--------------------- .text._ZN7cutlass13device_kernelIN5flash19enable_sm80_to_sm89INS1_16FlashAttnFwdSm80INS1_25CollectiveMainloopFwdSm80ILi4ELi1ELb0EN4cute5tupleIJNS5_1CILi128EEENS7_ILi112EEENS7_ILi64EEEEEELi64ENS_6half_tEfNS_4arch4Sm80ELb0ELb0ELb0ELb0ELb0ELb0ELb1ELb1EEENS1_21CollectiveEpilogueFwdINS6_IJS8_SA_S9_EEENS6_IJNS7_ILi1EEESI_SI_EEESC_SE_Li128ELb0ELb1ELb1ELb0EEENS1_19SingleTileSchedulerILb0ELb1ELb1ELi128EEEEEEEEEvNT_6ParamsE --------------------------
	.section	.text._ZN7cutlass13device_kernelIN5flash19enable_sm80_to_sm89INS1_16FlashAttnFwdSm80INS1_25CollectiveMainloopFwdSm80ILi4ELi1ELb0EN4cute5tupleIJNS5_1CILi128EEENS7_ILi112EEENS7_ILi64EEEEEELi64ENS_6half_tEfNS_4arch4Sm80ELb0ELb0ELb0ELb0ELb0ELb0ELb1ELb1EEENS1_21CollectiveEpilogueFwdINS6_IJS8_SA_S9_EEENS6_IJNS7_ILi1EEESI_SI_EEESC_SE_Li128ELb0ELb1ELb1ELb0EEENS1_19SingleTileSchedulerILb0ELb1ELb1ELi128EEEEEEEEEvNT_6ParamsE,"ax",@progbits
	.align	128
.text._ZN7cutlass13device_kernelIN5flash19enable_sm80_to_sm89INS1_16FlashAttnFwdSm80INS1_25CollectiveMainloopFwdSm80ILi4ELi1ELb0EN4cute5tupleIJNS5_1CILi128EEENS7_ILi112EEENS7_ILi64EEEEEELi64ENS_6half_tEfNS_4arch4Sm80ELb0ELb0ELb0ELb0ELb0ELb0ELb1ELb1EEENS1_21CollectiveEpilogueFwdINS6_IJS8_SA_S9_EEENS6_IJNS7_ILi1EEESI_SI_EEESC_SE_Li128ELb0ELb1ELb1ELb0EEENS1_19SingleTileSchedulerILb0ELb1ELb1ELi128EEEEEEEEEvNT_6ParamsE:
        .type           _ZN7cutlass13device_kernelIN5flash19enable_sm80_to_sm89INS1_16FlashAttnFwdSm80INS1_25CollectiveMainloopFwdSm80ILi4ELi1ELb0EN4cute5tupleIJNS5_1CILi128EEENS7_ILi112EEENS7_ILi64EEEEEELi64ENS_6half_tEfNS_4arch4Sm80ELb0ELb0ELb0ELb0ELb0ELb0ELb1ELb1EEENS1_21CollectiveEpilogueFwdINS6_IJS8_SA_S9_EEENS6_IJNS7_ILi1EEESI_SI_EEESC_SE_Li128ELb0ELb1ELb1ELb0EEENS1_19SingleTileSchedulerILb0ELb1ELb1ELi128EEEEEEEEEvNT_6ParamsE,@function
        .size           _ZN7cutlass13device_kernelIN5flash19enable_sm80_to_sm89INS1_16FlashAttnFwdSm80INS1_25CollectiveMainloopFwdSm80ILi4ELi1ELb0EN4cute5tupleIJNS5_1CILi128EEENS7_ILi112EEENS7_ILi64EEEEEELi64ENS_6half_tEfNS_4arch4Sm80ELb0ELb0ELb0ELb0ELb0ELb0ELb1ELb1EEENS1_21CollectiveEpilogueFwdINS6_IJS8_SA_S9_EEENS6_IJNS7_ILi1EEESI_SI_EEESC_SE_Li128ELb0ELb1ELb1ELb0EEENS1_19SingleTileSchedulerILb0ELb1ELb1ELi128EEEEEEEEEvNT_6ParamsE,(.L_x_27 - _ZN7cutlass13device_kernelIN5flash19enable_sm80_to_sm89INS1_16FlashAttnFwdSm80INS1_25CollectiveMainloopFwdSm80ILi4ELi1ELb0EN4cute5tupleIJNS5_1CILi128EEENS7_ILi112EEENS7_ILi64EEEEEELi64ENS_6half_tEfNS_4arch4Sm80ELb0ELb0ELb0ELb0ELb0ELb0ELb1ELb1EEENS1_21CollectiveEpilogueFwdINS6_IJS8_SA_S9_EEENS6_IJNS7_ILi1EEESI_SI_EEESC_SE_Li128ELb0ELb1ELb1ELb0EEENS1_19SingleTileSchedulerILb0ELb1ELb1ELi128EEEEEEEEEvNT_6ParamsE)
        .other          _ZN7cutlass13device_kernelIN5flash19enable_sm80_to_sm89INS1_16FlashAttnFwdSm80INS1_25CollectiveMainloopFwdSm80ILi4ELi1ELb0EN4cute5tupleIJNS5_1CILi128EEENS7_ILi112EEENS7_ILi64EEEEEELi64ENS_6half_tEfNS_4arch4Sm80ELb0ELb0ELb0ELb0ELb0ELb0ELb1ELb1EEENS1_21CollectiveEpilogueFwdINS6_IJS8_SA_S9_EEENS6_IJNS7_ILi1EEESI_SI_EEESC_SE_Li128ELb0ELb1ELb1ELb0EEENS1_19SingleTileSchedulerILb0ELb1ELb1ELi128EEEEEEEEEvNT_6ParamsE,@"STO_CUDA_ENTRY STV_DEFAULT"
_ZN7cutlass13device_kernelIN5flash19enable_sm80_to_sm89INS1_16FlashAttnFwdSm80INS1_25CollectiveMainloopFwdSm80ILi4ELi1ELb0EN4cute5tupleIJNS5_1CILi128EEENS7_ILi112EEENS7_ILi64EEEEEELi64ENS_6half_tEfNS_4arch4Sm80ELb0ELb0ELb0ELb0ELb0ELb0ELb1ELb1EEENS1_21CollectiveEpilogueFwdINS6_IJS8_SA_S9_EEENS6_IJNS7_ILi1EEESI_SI_EEESC_SE_Li128ELb0ELb1ELb1ELb0EEENS1_19SingleTileSchedulerILb0ELb1ELb1ELi128EEEEEEEEEvNT_6ParamsE:
[----:B------:R-:W-:Y:S01]  /*0000*/  LDC R1, c[0x0][0x37c] ;  /* 0x0000df00ff017b82 */ /* 0x000fe20000000800 */
[----:B------:R-:W-:Y:S05]  /*0010*/  EXIT ;  /* 0x000000000000794d */ /* 0x000fea0003800000 */
.L_x_9:
        /* <DEDUP_REMOVED lines=14> */
.L_x_27:


//--------------------- .text._ZN7cutlass13device_kernelIN5flash19enable_sm80_to_sm89INS1_16FlashAttnFwdSm80INS1_25CollectiveMainloopFwdSm80ILi4ELi1ELb0EN4cute5tupleIJNS5_1CILi128EEENS7_ILi80EEENS7_ILi64EEEEEELi64ENS_6half_tEfNS_4arch4Sm80ELb0ELb0ELb0ELb1ELb0ELb0ELb1ELb1EEENS1_21CollectiveEpilogueFwdINS6_IJS8_SA_S9_EEENS6_IJNS7_ILi1EEESI_SI_EEESC_SE_Li128ELb1ELb1ELb1ELb0EEENS1_36VarlenDynamicPersistentTileSchedulerILi128ELi80ELi128ELi128ELb1ELb1ELb0ELb0ELb1ELb1EEEEEEEEEvNT_6ParamsE --------------------------
	.section	.text._ZN7cutlass13device_kernelIN5flash19enable_sm80_to_sm89INS1_16FlashAttnFwdSm80INS1_25CollectiveMainloopFwdSm80ILi4ELi1ELb0EN4cute5tupleIJNS5_1CILi128EEENS7_ILi80EEENS7_ILi64EEEEEELi64ENS_6half_tEfNS_4arch4Sm80ELb0ELb0ELb0ELb1ELb0ELb0ELb1ELb1EEENS1_21CollectiveEpilogueFwdINS6_IJS8_SA_S9_EEENS6_IJNS7_ILi1EEESI_SI_EEESC_SE_Li128ELb1ELb1ELb1ELb0EEENS1_36VarlenDynamicPersistentTileSchedulerILi128ELi80ELi128ELi128ELb1ELb1ELb0ELb0ELb1ELb1EEEEEEEEEvNT_6ParamsE,"ax",@progbits
	.align	128
.text._ZN7cutlass13device_kernelIN5flash19enable_sm80_to_sm89INS1_16FlashAttnFwdSm80INS1_25CollectiveMainloopFwdSm80ILi4ELi1ELb0EN4cute5tupleIJNS5_1CILi128EEENS7_ILi80EEENS7_ILi64EEEEEELi64ENS_6half_tEfNS_4arch4Sm80ELb0ELb0ELb0ELb1ELb0ELb0ELb1ELb1EEENS1_21CollectiveEpilogueFwdINS6_IJS8_SA_S9_EEENS6_IJNS7_ILi1EEESI_SI_EEESC_SE_Li128ELb1ELb1ELb1ELb0EEENS1_36VarlenDynamicPersistentTileSchedulerILi128ELi80ELi128ELi128ELb1ELb1ELb0ELb0ELb1ELb1EEEEEEEEEvNT_6ParamsE:
        .type           _ZN7cutlass13device_kernelIN5flash19enable_sm80_to_sm89INS1_16FlashAttnFwdSm80INS1_25CollectiveMainloopFwdSm80ILi4ELi1ELb0EN4cute5tupleIJNS5_1CILi128EEENS7_ILi80EEENS7_ILi64EEEEEELi64ENS_6half_tEfNS_4arch4Sm80ELb0ELb0ELb0ELb1ELb0ELb0ELb1ELb1EEENS1_21CollectiveEpilogueFwdINS6_IJS8_SA_S9_EEENS6_IJNS7_ILi1EEESI_SI_EEESC_SE_Li128ELb1ELb1ELb1ELb0EEENS1_36VarlenDynamicPersistentTileSchedulerILi128ELi80ELi128ELi128ELb1ELb1ELb0ELb0ELb1ELb1EEEEEEEEEvNT_6ParamsE,@function
        .size           _ZN7cutlass13device_kernelIN5flash19enable_sm80_to_sm89INS1_16FlashAttnFwdSm80INS1_25CollectiveMainloopFwdSm80ILi4ELi1ELb0EN4cute5tupleIJNS5_1CILi128EEENS7_ILi80EEENS7_ILi64EEEEEELi64ENS_6half_tEfNS_4arch4Sm80ELb0ELb0ELb0ELb1ELb0ELb0ELb1ELb1EEENS1_21CollectiveEpilogueFwdINS6_IJS8_SA_S9_EEENS6_IJNS7_ILi1EEESI_SI_EEESC_SE_Li128ELb1ELb1ELb1ELb0EEENS1_36VarlenDynamicPersistentTileSchedulerILi128ELi80ELi128ELi128ELb1ELb1ELb0ELb0ELb1ELb1EEEEEEEEEvNT_6ParamsE,(.L_x_28 - _ZN7cutlass13device_kernelIN5flash19enable_sm80_to_sm89INS1_16FlashAttnFwdSm80INS1_25CollectiveMainloopFwdSm80ILi4ELi1ELb0EN4cute5tupleIJNS5_1CILi128EEENS7_ILi80EEENS7_ILi64EEEEEELi64ENS_6half_tEfNS_4arch4Sm80ELb0ELb0ELb0ELb1ELb0ELb0ELb1ELb1EEENS1_21CollectiveEpilogueFwdINS6_IJS8_SA_S9_EEENS6_IJNS7_ILi1EEESI_SI_EEESC_SE_Li128ELb1ELb1ELb1ELb0EEENS1_36VarlenDynamicPersistentTileSchedulerILi128ELi80ELi128ELi128ELb1ELb1ELb0ELb0ELb1ELb1EEEEEEEEEvNT_6ParamsE)
        .other          _ZN7cutlass13device_kernelIN5flash19enable_sm80_to_sm89INS1_16FlashAttnFwdSm80INS1_25CollectiveMainloopFwdSm80ILi4ELi1ELb0EN4cute5tupleIJNS5_1CILi128EEENS7_ILi80EEENS7_ILi64EEEEEELi64ENS_6half_tEfNS_4arch4Sm80ELb0ELb0ELb0ELb1ELb0ELb0ELb1ELb1EEENS1_21CollectiveEpilogueFwdINS6_IJS8_SA_S9_EEENS6_IJNS7_ILi1EEESI_SI_EEESC_SE_Li128ELb1ELb1ELb1ELb0EEENS1_36VarlenDynamicPersistentTileSchedulerILi128ELi80ELi128ELi128ELb1ELb1ELb0ELb0ELb1ELb1EEEEEEEEEvNT_6ParamsE,@"STO_CUDA_ENTRY STV_DEFAULT"
_ZN7cutlass13device_kernelIN5flash19enable_sm80_to_sm89INS1_16FlashAttnFwdSm80INS1_25CollectiveMainloopFwdSm80ILi4ELi1ELb0EN4cute5tupleIJNS5_1CILi128EEENS7_ILi80EEENS7_ILi64EEEEEELi64ENS_6half_tEfNS_4arch4Sm80ELb0ELb0ELb0ELb1ELb0ELb0ELb1ELb1EEENS1_21CollectiveEpilogueFwdINS6_IJS8_SA_S9_EEENS6_IJNS7_ILi1EEESI_SI_EEESC_SE_Li128ELb1ELb1ELb1ELb0EEENS1_36VarlenDynamicPersistentTileSchedulerILi128ELi80ELi128ELi128ELb1ELb1ELb0ELb0ELb1ELb1EEEEEEEEEvNT_6ParamsE:
[----:B------:R-:W-:Y:S01]  /*0000*/  LDC R1, c[0x0][0x37c] ;  /* 0x0000df00ff017b82 */ /* 0x000fe20000000800 */
[----:B------:R-:W-:Y:S05]  /*0010*/  EXIT ;  /* 0x000000000000794d */ /* 0x000fea0003800000 */
.L_x_10:
        /* <DEDUP_REMOVED lines=14> */
.L_x_28:


//--------------------- .text._ZN7cutlass13device_kernelIN5flash19enable_sm80_to_sm89INS1_16FlashAttnFwdSm80INS1_25CollectiveMainloopFwdSm80ILi4ELi1ELb0EN4cute5tupleIJNS5_1CILi128EEENS7_ILi80EEENS7_ILi64EEEEEELi64ENS_6half_tEfNS_4arch4Sm80ELb0ELb0ELb0ELb1ELb0ELb1ELb1ELb1EEENS1_21CollectiveEpilogueFwdINS6_IJS8_SA_S9_EEENS6_IJNS7_ILi1EEESI_SI_EEESC_SE_Li128ELb1ELb1ELb1ELb0EEENS1_36VarlenDynamicPersistentTileSchedulerILi128ELi80ELi128ELi128ELb1ELb1ELb0ELb0ELb1ELb1EEEEEEEEEvNT_6ParamsE --------------------------
	.section	.text._ZN7cutlass13device_kernelIN5flash19enable_sm80_to_sm89INS1_16FlashAttnFwdSm80INS1_25CollectiveMainloopFwdSm80ILi4ELi1ELb0EN4cute5tupleIJNS5_1CILi128EEENS7_ILi80EEENS7_ILi64EEEEEELi64ENS_6half_tEfNS_4arch4Sm80ELb0ELb0ELb0ELb1ELb0ELb1ELb1ELb1EEENS1_21CollectiveEpilogueFwdINS6_IJS8_SA_S9_EEENS6_IJNS7_ILi1EEESI_SI_EEESC_SE_Li128ELb1ELb1ELb1ELb0EEENS1_36VarlenDynamicPersistentTileSchedulerILi128ELi80ELi128ELi128ELb1ELb1ELb0ELb0ELb1ELb1EEEEEEEEEvNT_6ParamsE,"ax",@progbits
	.align	128
.text._ZN7cutlass13device_kernelIN5flash19enable_sm80_to_sm89INS1_16FlashAttnFwdSm80INS1_25CollectiveMainloopFwdSm80ILi4ELi1ELb0EN4cute5tupleIJNS5_1CILi128EEENS7_ILi80EEENS7_ILi64EEEEEELi64ENS_6half_tEfNS_4arch4Sm80ELb0ELb0ELb0ELb1ELb0ELb1ELb1ELb1EEENS1_21CollectiveEpilogueFwdINS6_IJS8_SA_S9_EEENS6_IJNS7_ILi1EEESI_SI_EEESC_SE_Li128ELb1ELb1ELb1ELb0EEENS1_36VarlenDynamicPersistentTileSchedulerILi128ELi80ELi128ELi128ELb1ELb1ELb0ELb0ELb1ELb1EEEEEEEEEvNT_6ParamsE:
        .type           _ZN7cutlass13device_kernelIN5flash19enable_sm80_to_sm89INS1_16FlashAttnFwdSm80INS1_25CollectiveMainloopFwdSm80ILi4ELi1ELb0EN4cute5tupleIJNS5_1CILi128EEENS7_ILi80EEENS7_ILi64EEEEEELi64ENS_6half_tEfNS_4arch4Sm80ELb0ELb0ELb0ELb1ELb0ELb1ELb1ELb1EEENS1_21CollectiveEpilogueFwdINS6_IJS8_SA_S9_EEENS6_IJNS7_ILi1EEESI_SI_EEESC_SE_Li128ELb1ELb1ELb1ELb0EEENS1_36VarlenDynamicPersistentTileSchedulerILi128ELi80ELi128ELi128ELb1ELb1ELb0ELb0ELb1ELb1EEEEEEEEEvNT_6ParamsE,@function
        .size           _ZN7cutlass13device_kernelIN5flash19enable_sm80_to_sm89INS1_16FlashAttnFwdSm80INS1_25CollectiveMainloopFwdSm80ILi4ELi1ELb0EN4cute5tupleIJNS5_1CILi128EEENS7_ILi80EEENS7_ILi64EEEEEELi64ENS_6half_tEfNS_4arch4Sm80ELb0ELb0ELb0ELb1ELb0ELb1ELb1ELb1EEENS1_21CollectiveEpilogueFwdINS6_IJS8_SA_S9_EEENS6_IJNS7_ILi1EEESI_SI_EEESC_SE_Li128ELb1ELb1ELb1ELb0EEENS1_36VarlenDynamicPersistentTileSchedulerILi128ELi80ELi128ELi128ELb1ELb1ELb0ELb0ELb1ELb1EEEEEEEEEvNT_6ParamsE,(.L_x_29 - _ZN7cutlass13device_kernelIN5flash19enable_sm80_to_sm89INS1_16FlashAttnFwdSm80INS1_25CollectiveMainloopFwdSm80ILi4ELi1ELb0EN4cute5tupleIJNS5_1CILi128EEENS7_ILi80EEENS7_ILi64EEEEEELi64ENS_6half_tEfNS_4arch4Sm80ELb0ELb0ELb0ELb1ELb0ELb1ELb1ELb1EEENS1_21CollectiveEpilogueFwdINS6_IJS8_SA_S9_EEENS6_IJNS7_ILi1EEESI_SI_EEESC_SE_Li128ELb1ELb1ELb1ELb0EEENS1_36VarlenDynamicPersistentTileSchedulerILi128ELi80ELi128ELi128ELb1ELb1ELb0ELb0ELb1ELb1EEEEEEEEEvNT_6ParamsE)
        .other          _ZN7cutlass13device_kernelIN5flash19enable_sm80_to_sm89INS1_16FlashAttnFwdSm80INS1_25CollectiveMainloopFwdSm80ILi4ELi1ELb0EN4cute5tupleIJNS5_1CILi128EEENS7_ILi80EEENS7_ILi64EEEEEELi64ENS_6half_tEfNS_4arch4Sm80ELb0ELb0ELb0ELb1ELb0ELb1ELb1ELb1EEENS1_21CollectiveEpilogueFwdINS6_IJS8_SA_S9_EEENS6_IJNS7_ILi1EEESI_SI_EEESC_SE_Li128ELb1ELb1ELb1ELb0EEENS1_36VarlenDynamicPersistentTileSchedulerILi128ELi80ELi128ELi128ELb1ELb1ELb0ELb0ELb1ELb1EEEEEEEEEvNT_6ParamsE,@"STO_CUDA_ENTRY STV_DEFAULT"
_ZN7cutlass13device_kernelIN5flash19enable_sm80_to_sm89INS1_16FlashAttnFwdSm80INS1_25CollectiveMainloopFwdSm80ILi4ELi1ELb0EN4cute5tupleIJNS5_1CILi128EEENS7_ILi80EEENS7_ILi64EEEEEELi64ENS_6half_tEfNS_4arch4Sm80ELb0ELb0ELb0ELb1ELb0ELb1ELb1ELb1EEENS1_21CollectiveEpilogueFwdINS6_IJS8_SA_S9_EEENS6_IJNS7_ILi1EEESI_SI_EEESC_SE_Li128ELb1ELb1ELb1ELb0EEENS1_36VarlenDynamicPersistentTileSchedulerILi128ELi80ELi128ELi128ELb1ELb1ELb0ELb0ELb1ELb1EEEEEEEEEvNT_6ParamsE:
[----:B------:R-:W-:Y:S01]  /*0000*/  LDC R1, c[0x0][0x37c] ;  /* 0x0000df00ff017b82 */ /* 0x000fe20000000800 */
[----:B------:R-:W-:Y:S05]  /*0010*/  EXIT ;  /* 0x000000000000794d */ /* 0x000fea0003800000 */
.L_x_11:
        /* <DEDUP_REMOVED lines=14> */
.L_x_29:


//--------------------- .text._ZN7cutlass13device_kernelIN5flash19enable_sm80_to_sm89INS1_16FlashAttnFwdSm80INS1_25CollectiveMainloopFwdSm80ILi4ELi1ELb0EN4cute5tupleIJNS5_1CILi128EEENS7_ILi96EEENS7_ILi64EEEEEELi64ENS_6half_tEfNS_4arch4Sm80ELb0ELb1ELb0ELb0ELb0ELb0ELb1ELb1EEENS1_21CollectiveEpilogueFwdINS6_IJS8_SA_S9_EEENS6_IJNS7_ILi1EEESI_SI_EEESC_SE_Li128ELb0ELb1ELb1ELb0EEENS1_19SingleTileSchedulerILb0ELb1ELb1ELi128EEEEEEEEEvNT_6ParamsE --------------------------
	.section	.text._ZN7cutlass13device_kernelIN5flash19enable_sm80_to_sm89INS1_16FlashAttnFwdSm80INS1_25CollectiveMainloopFwdSm80ILi4ELi1ELb0EN4cute5tupleIJNS5_1CILi128EEENS7_ILi96EEENS7_ILi64EEEEEELi64ENS_6half_tEfNS_4arch4Sm80ELb0ELb1ELb0ELb0ELb0ELb0ELb1ELb1EEENS1_21CollectiveEpilogueFwdINS6_IJS8_SA_S9_EEENS6_IJNS7_ILi1EEESI_SI_EEESC_SE_Li128ELb0ELb1ELb1ELb0EEENS1_19SingleTileSchedulerILb0ELb1ELb1ELi128EEEEEEEEEvNT_6ParamsE,"ax",@progbits
	.align	128
.text._ZN7cutlass13device_kernelIN5flash19enable_sm80_to_sm89INS1_16FlashAttnFwdSm80INS1_25CollectiveMainloopFwdSm80ILi4ELi1ELb0EN4cute5tupleIJNS5_1CILi128EEENS7_ILi96EEENS7_ILi64EEEEEELi64ENS_6half_tEfNS_4arch4Sm80ELb0ELb1ELb0ELb0ELb0ELb0ELb1ELb1EEENS1_21CollectiveEpilogueFwdINS6_IJS8_SA_S9_EEENS6_IJNS7_ILi1EEESI_SI_EEESC_SE_Li128ELb0ELb1ELb1ELb0EEENS1_19SingleTileSchedulerILb0ELb1ELb1ELi128EEEEEEEEEvNT_6ParamsE:
        .type           _ZN7cutlass13device_kernelIN5flash19enable_sm80_to_sm89INS1_16FlashAttnFwdSm80INS1_25CollectiveMainloopFwdSm80ILi4ELi1ELb0EN4cute5tupleIJNS5_1CILi128EEENS7_ILi96EEENS7_ILi64EEEEEELi64ENS_6half_tEfNS_4arch4Sm80ELb0ELb1ELb0ELb0ELb0ELb0ELb1ELb1EEENS1_21CollectiveEpilogueFwdINS6_IJS8_SA_S9_EEENS6_IJNS7_ILi1EEESI_SI_EEESC_SE_Li128ELb0ELb1ELb1ELb0EEENS1_19SingleTileSchedulerILb0ELb1ELb1ELi128EEEEEEEEEvNT_6ParamsE,@function
        .size           _ZN7cutlass13device_kernelIN5flash19enable_sm80_to_sm89INS1_16FlashAttnFwdSm80INS1_25CollectiveMainloopFwdSm80ILi4ELi1ELb0EN4cute5tupleIJNS5_1CILi128EEENS7_ILi96EEENS7_ILi64EEEEEELi64ENS_6half_tEfNS_4arch4Sm80ELb0ELb1ELb0ELb0ELb0ELb0ELb1ELb1EEENS1_21CollectiveEpilogueFwdINS6_IJS8_SA_S9_EEENS6_IJNS7_ILi1EEESI_SI_EEESC_SE_Li128ELb0ELb1ELb1ELb0EEENS1_19SingleTileSchedulerILb0ELb1ELb1ELi128EEEEEEEEEvNT_6ParamsE,(.L_x_30 - _ZN7cutlass13device_kernelIN5flash19enable_sm80_to_sm89INS1_16FlashAttnFwdSm80INS1_25CollectiveMainloopFwdSm80ILi4ELi1ELb0EN4cute5tupleIJNS5_1CILi128EEENS7_ILi96EEENS7_ILi64EEEEEELi64ENS_6half_tEfNS_4arch4Sm80ELb0ELb1ELb0ELb0ELb0ELb0ELb1ELb1EEENS1_21CollectiveEpilogueFwdINS6_IJS8_SA_S9_EEENS6_IJNS7_ILi1EEESI_SI_EEESC_SE_Li128ELb0ELb1ELb1ELb0EEENS1_19SingleTileSchedulerILb0ELb1ELb1ELi128EEEEEEEEEvNT_6ParamsE)
        .other          _ZN7cutlass13device_kernelIN5flash19enable_sm80_to_sm89INS1_16FlashAttnFwdSm80INS1_25CollectiveMainloopFwdSm80ILi4ELi1ELb0EN4cute5tupleIJNS5_1CILi128EEENS7_ILi96EEENS7_ILi64EEEEEELi64ENS_6half_tEfNS_4arch4Sm80ELb0ELb1ELb0ELb0ELb0ELb0ELb1ELb1EEENS1_21CollectiveEpilogueFwdINS6_IJS8_SA_S9_EEENS6_IJNS7_ILi1EEESI_SI_EEESC_SE_Li128ELb0ELb1ELb1ELb0EEENS1_19SingleTileSchedulerILb0ELb1ELb1ELi128EEEEEEEEEvNT_6ParamsE,@"STO_CUDA_ENTRY STV_DEFAULT"
_ZN7cutlass13device_kernelIN5flash19enable_sm80_to_sm89INS1_16FlashAttnFwdSm80INS1_25CollectiveMainloopFwdSm80ILi4ELi1ELb0EN4cute5tupleIJNS5_1CILi128EEENS7_ILi96EEENS7_ILi64EEEEEELi64ENS_6half_tEfNS_4arch4Sm80ELb0ELb1ELb0ELb0ELb0ELb0ELb1ELb1EEENS1_21CollectiveEpilogueFwdINS6_IJS8_SA_S9_EEENS6_IJNS7_ILi1EEESI_SI_EEESC_SE_Li128ELb0ELb1ELb1ELb0EEENS1_19SingleTileSchedulerILb0ELb1ELb1ELi128EEEEEEEEEvNT_6ParamsE:
[----:B------:R-:W-:Y:S01]  /*0000*/  LDC R1, c[0x0][0x37c] ;  /* 0x0000df00ff017b82 */ /* 0x000fe20000000800 */
[----:B------:R-:W-:Y:S05]  /*0010*/  EXIT ;  /* 0x000000000000794d */ /* 0x000fea0003800000 */
.L_x_12:
        /* <DEDUP_REMOVED lines=14> */
.L_x_30:


//--------------------- .text._ZN7cutlass13device_kernelIN5flash19enable_sm80_to_sm89INS1_16FlashAttnFwdSm80INS1_25CollectiveMainloopFwdSm80ILi4ELi1ELb0EN4cute5tupleIJNS5_1CILi128EEENS7_ILi80EEENS7_ILi64EEEEEELi64ENS_6half_tEfNS_4arch4Sm80ELb0ELb1ELb0ELb1ELb0ELb0ELb1ELb1EEENS1_21CollectiveEpilogueFwdINS6_IJS8_SA_S9_EEENS6_IJNS7_ILi1EEESI_SI_EEESC_SE_Li128ELb1ELb1ELb1ELb0EEENS1_36VarlenDynamicPersistentTileSchedulerILi128ELi80ELi128ELi128ELb1ELb1ELb0ELb1ELb0ELb1EEEEEEEEEvNT_6ParamsE --------------------------
	.section	.text._ZN7cutlass13device_kernelIN5flash19enable_sm80_to_sm89INS1_16FlashAttnFwdSm80INS1_25CollectiveMainloopFwdSm80ILi4ELi1ELb0EN4cute5tupleIJNS5_1CILi128EEENS7_ILi80EEENS7_ILi64EEEEEELi64ENS_6half_tEfNS_4arch4Sm80ELb0ELb1ELb0ELb1ELb0ELb0ELb1ELb1EEENS1_21CollectiveEpilogueFwdINS6_IJS8_SA_S9_EEENS6_IJNS7_ILi1EEESI_SI_EEESC_SE_Li128ELb1ELb1ELb1ELb0EEENS1_36VarlenDynamicPersistentTileSchedulerILi128ELi80ELi128ELi128ELb1ELb1ELb0ELb1ELb0ELb1EEEEEEEEEvNT_6ParamsE,"ax",@progbits
	.align	128
.text._ZN7cutlass13device_kernelIN5flash19enable_sm80_to_sm89INS1_16FlashAttnFwdSm80INS1_25CollectiveMainloopFwdSm80ILi4ELi1ELb0EN4cute5tupleIJNS5_1CILi128EEENS7_ILi80EEENS7_ILi64EEEEEELi64ENS_6half_tEfNS_4arch4Sm80ELb0ELb1ELb0ELb1ELb0ELb0ELb1ELb1EEENS1_21CollectiveEpilogueFwdINS6_IJS8_SA_S9_EEENS6_IJNS7_ILi1EEESI_SI_EEESC_SE_Li128ELb1ELb1ELb1ELb0EEENS1_36VarlenDynamicPersistentTileSchedulerILi128ELi80ELi128ELi128ELb1ELb1ELb0ELb1ELb0ELb1EEEEEEEEEvNT_6ParamsE:
        .type           _ZN7cutlass13device_kernelIN5flash19enable_sm80_to_sm89INS1_16FlashAttnFwdSm80INS1_25CollectiveMainloopFwdSm80ILi4ELi1ELb0EN4cute5tupleIJNS5_1CILi128EEENS7_ILi80EEENS7_ILi64EEEEEELi64ENS_6half_tEfNS_4arch4Sm80ELb0ELb1ELb0ELb1ELb0ELb0ELb1ELb1EEENS1_21CollectiveEpilogueFwdINS6_IJS8_SA_S9_EEENS6_IJNS7_ILi1EEESI_SI_EEESC_SE_Li128ELb1ELb1ELb1ELb0EEENS1_36VarlenDynamicPersistentTileSchedulerILi128ELi80ELi128ELi128ELb1ELb1ELb0ELb1ELb0ELb1EEEEEEEEEvNT_6ParamsE,@function
        .size           _ZN7cutlass13device_kernelIN5flash19enable_sm80_to_sm89INS1_16FlashAttnFwdSm80INS1_25CollectiveMainloopFwdSm80ILi4ELi1ELb0EN4cute5tupleIJNS5_1CILi128EEENS7_ILi80EEENS7_ILi64EEEEEELi64ENS_6half_tEfNS_4arch4Sm80ELb0ELb1ELb0ELb1ELb0ELb0ELb1ELb1EEENS1_21CollectiveEpilogueFwdINS6_IJS8_SA_S9_EEENS6_IJNS7_ILi1EEESI_SI_EEESC_SE_Li128ELb1ELb1ELb1ELb0EEENS1_36VarlenDynamicPersistentTileSchedulerILi128ELi80ELi128ELi128ELb1ELb1ELb0ELb1ELb0ELb1EEEEEEEEEvNT_6ParamsE,(.L_x_31 - _ZN7cutlass13device_kernelIN5flash19enable_sm80_to_sm89INS1_16FlashAttnFwdSm80INS1_25CollectiveMainloopFwdSm80ILi4ELi1ELb0EN4cute5tupleIJNS5_1CILi128EEENS7_ILi80EEENS7_ILi64EEEEEELi64ENS_6half_tEfNS_4arch4Sm80ELb0ELb1ELb0ELb1ELb0ELb0ELb1ELb1EEENS1_21CollectiveEpilogueFwdINS6_IJS8_SA_S9_EEENS6_IJNS7_ILi1EEESI_SI_EEESC_SE_Li128ELb1ELb1ELb1ELb0EEENS1_36VarlenDynamicPersistentTileSchedulerILi128ELi80ELi128ELi128ELb1ELb1ELb0ELb1ELb0ELb1EEEEEEEEEvNT_6ParamsE)
        .other          _ZN7cutlass13device_kernelIN5flash19enable_sm80_to_sm89INS1_16FlashAttnFwdSm80INS1_25CollectiveMainloopFwdSm80ILi4ELi1ELb0EN4cute5tupleIJNS5_1CILi128EEENS7_ILi80EEENS7_ILi64EEEEEELi64ENS_6half_tEfNS_4arch4Sm80ELb0ELb1ELb0ELb1ELb0ELb0ELb1ELb1EEENS1_21CollectiveEpilogueFwdINS6_IJS8_SA_S9_EEENS6_IJNS7_ILi1EEESI_SI_EEESC_SE_Li128ELb1ELb1ELb1ELb0EEENS1_36VarlenDynamicPersistentTileSchedulerILi128ELi80ELi128ELi128ELb1ELb1ELb0ELb1ELb0ELb1EEEEEEEEEvNT_6ParamsE,@"STO_CUDA_ENTRY STV_DEFAULT"
_ZN7cutlass13device_kernelIN5flash19enable_sm80_to_sm89INS1_16FlashAttnFwdSm80INS1_25CollectiveMainloopFwdSm80ILi4ELi1ELb0EN4cute5tupleIJNS5_1CILi128EEENS7_ILi80EEENS7_ILi64EEEEEELi64ENS_6half_tEfNS_4arch4Sm80ELb0ELb1ELb0ELb1ELb0ELb0ELb1ELb1EEENS1_21CollectiveEpilogueFwdINS6_IJS8_SA_S9_EEENS6_IJNS7_ILi1EEESI_SI_EEESC_SE_Li128ELb1ELb1ELb1ELb0EEENS1_36VarlenDynamicPersistentTileSchedulerILi128ELi80ELi128ELi128ELb1ELb1ELb0ELb1ELb0ELb1EEEEEEEEEvNT_6ParamsE:
[----:B------:R-:W-:Y:S01]  /*0000*/  LDC R1, c[0x0][0x37c] ;  /* 0x0000df00ff017b82 */ /* 0x000fe20000000800 */
[----:B------:R-:W-:Y:S05]  /*0010*/  EXIT ;  /* 0x000000000000794d */ /* 0x000fea0003800000 */
.L_x_13:
        /* <DEDUP_REMOVED lines=14> */
.L_x_31:


//--------------------- .text._ZN7cutlass13device_kernelIN5flash19enable_sm80_to_sm89INS1_16FlashAttnFwdSm80INS1_25CollectiveMainloopFwdSm80ILi4ELi1ELb0EN4cute5tupleIJNS5_1CILi128EEENS7_ILi80EEENS7_ILi64EEEEEELi64ENS_6half_tEfNS_4arch4Sm80ELb0ELb1ELb0ELb1ELb0ELb1ELb1ELb1EEENS1_21CollectiveEpilogueFwdINS6_IJS8_SA_S9_EEENS6_IJNS7_ILi1EEESI_SI_EEESC_SE_Li128ELb1ELb1ELb1ELb0EEENS1_36VarlenDynamicPersistentTileSchedulerILi128ELi80ELi128ELi128ELb1ELb1ELb0ELb1ELb0ELb1EEEEEEEEEvNT_6ParamsE --------------------------
	.section	.text._ZN7cutlass13device_kernelIN5flash19enable_sm80_to_sm89INS1_16FlashAttnFwdSm80INS1_25CollectiveMainloopFwdSm80ILi4ELi1ELb0EN4cute5tupleIJNS5_1CILi128EEENS7_ILi80EEENS7_ILi64EEEEEELi64ENS_6half_tEfNS_4arch4Sm80ELb0ELb1ELb0ELb1ELb0ELb1ELb1ELb1EEENS1_21CollectiveEpilogueFwdINS6_IJS8_SA_S9_EEENS6_IJNS7_ILi1EEESI_SI_EEESC_SE_Li128ELb1ELb1ELb1ELb0EEENS1_36VarlenDynamicPersistentTileSchedulerILi128ELi80ELi128ELi128ELb1ELb1ELb0ELb1ELb0ELb1EEEEEEEEEvNT_6ParamsE,"ax",@progbits
	.align	128
.text._ZN7cutlass13device_kernelIN5flash19enable_sm80_to_sm89INS1_16FlashAttnFwdSm80INS1_25CollectiveMainloopFwdSm80ILi4ELi1ELb0EN4cute5tupleIJNS5_1CILi128EEENS7_ILi80EEENS7_ILi64EEEEEELi64ENS_6half_tEfNS_4arch4Sm80ELb0ELb1ELb0ELb1ELb0ELb1ELb1ELb1EEENS1_21CollectiveEpilogueFwdINS6_IJS8_SA_S9_EEENS6_IJNS7_ILi1EEESI_SI_EEESC_SE_Li128ELb1ELb1ELb1ELb0EEENS1_36VarlenDynamicPersistentTileSchedulerILi128ELi80ELi128ELi128ELb1ELb1ELb0ELb1ELb0ELb1EEEEEEEEEvNT_6ParamsE:
        .type           _ZN7cutlass13device_kernelIN5flash19enable_sm80_to_sm89INS1_16FlashAttnFwdSm80INS1_25CollectiveMainloopFwdSm80ILi4ELi1ELb0EN4cute5tupleIJNS5_1CILi128EEENS7_ILi80EEENS7_ILi64EEEEEELi64ENS_6half_tEfNS_4arch4Sm80ELb0ELb1ELb0ELb1ELb0ELb1ELb1ELb1EEENS1_21CollectiveEpilogueFwdINS6_IJS8_SA_S9_EEENS6_IJNS7_ILi1EEESI_SI_EEESC_SE_Li128ELb1ELb1ELb1ELb0EEENS1_36VarlenDynamicPersistentTileSchedulerILi128ELi80ELi128ELi128ELb1ELb1ELb0ELb1ELb0ELb1EEEEEEEEEvNT_6ParamsE,@function
        .size           _ZN7cutlass13device_kernelIN5flash19enable_sm80_to_sm89INS1_16FlashAttnFwdSm80INS1_25CollectiveMainloopFwdSm80ILi4ELi1ELb0EN4cute5tupleIJNS5_1CILi128EEENS7_ILi80EEENS7_ILi64EEEEEELi64ENS_6half_tEfNS_4arch4Sm80ELb0ELb1ELb0ELb1ELb0ELb1ELb1ELb1EEENS1_21CollectiveEpilogueFwdINS6_IJS8_SA_S9_EEENS6_IJNS7_ILi1EEESI_SI_EEESC_SE_Li128ELb1ELb1ELb1ELb0EEENS1_36VarlenDynamicPersistentTileSchedulerILi128ELi80ELi128ELi128ELb1ELb1ELb0ELb1ELb0ELb1EEEEEEEEEvNT_6ParamsE,(.L_x_32 - _ZN7cutlass13device_kernelIN5flash19enable_sm80_to_sm89INS1_16FlashAttnFwdSm80INS1_25CollectiveMainloopFwdSm80ILi4ELi1ELb0EN4cute5tupleIJNS5_1CILi128EEENS7_ILi80EEENS7_ILi64EEEEEELi64ENS_6half_tEfNS_4arch4Sm80ELb0ELb1ELb0ELb1ELb0ELb1ELb1ELb1EEENS1_21CollectiveEpilogueFwdINS6_IJS8_SA_S9_EEENS6_IJNS7_ILi1EEESI_SI_EEESC_SE_Li128ELb1ELb1ELb1ELb0EEENS1_36VarlenDynamicPersistentTileSchedulerILi128ELi80ELi128ELi128ELb1ELb1ELb0ELb1ELb0ELb1EEEEEEEEEvNT_6ParamsE)
        .other          _ZN7cutlass13device_kernelIN5flash19enable_sm80_to_sm89INS1_16FlashAttnFwdSm80INS1_25CollectiveMainloopFwdSm80ILi4ELi1ELb0EN4cute5tupleIJNS5_1CILi128EEENS7_ILi80EEENS7_ILi64EEEEEELi64ENS_6half_tEfNS_4arch4Sm80ELb0ELb1ELb0ELb1ELb0ELb1ELb1ELb1EEENS1_21CollectiveEpilogueFwdINS6_IJS8_SA_S9_EEENS6_IJNS7_ILi1EEESI_SI_EEESC_SE_Li128ELb1ELb1ELb1ELb0EEENS1_36VarlenDynamicPersistentTileSchedulerILi128ELi80ELi128ELi128ELb1ELb1ELb0ELb1ELb0ELb1EEEEEEEEEvNT_6ParamsE,@"STO_CUDA_ENTRY STV_DEFAULT"
_ZN7cutlass13device_kernelIN5flash19enable_sm80_to_sm89INS1_16FlashAttnFwdSm80INS1_25CollectiveMainloopFwdSm80ILi4ELi1ELb0EN4cute5tupleIJNS5_1CILi128EEENS7_ILi80EEENS7_ILi64EEEEEELi64ENS_6half_tEfNS_4arch4Sm80ELb0ELb1ELb0ELb1ELb0ELb1ELb1ELb1EEENS1_21CollectiveEpilogueFwdINS6_IJS8_SA_S9_EEENS6_IJNS7_ILi1EEESI_SI_EEESC_SE_Li128ELb1ELb1ELb1ELb0EEENS1_36VarlenDynamicPersistentTileSchedulerILi128ELi80ELi128ELi128ELb1ELb1ELb0ELb1ELb0ELb1EEEEEEEEEvNT_6ParamsE:
[----:B------:R-:W-:Y:S01]  /*0000*/  LDC R1, c[0x0][0x37c] ;  /* 0x0000df00ff017b82 */ /* 0x000fe20000000800 */
[----:B------:R-:W-:Y:S05]  /*0010*/  EXIT ;  /* 0x000000000000794d */ /* 0x000fea0003800000 */
.L_x_14:
        /* <DEDUP_REMOVED lines=14> */
.L_x_32:


//--------------------- .text._ZN7cutlass13device_kernelIN5flash19enable_sm80_to_sm89INS1_16FlashAttnFwdSm80INS1_25CollectiveMainloopFwdSm80ILi4ELi1ELb0EN4cute5tupleIJNS5_1CILi128EEENS7_ILi112EEENS7_ILi64EEEEEELi64ENS_6half_tEfNS_4arch4Sm80ELb1ELb0ELb0ELb0ELb0ELb0ELb1ELb1EEENS1_21CollectiveEpilogueFwdINS6_IJS8_SA_S9_EEENS6_IJNS7_ILi1EEESI_SI_EEESC_SE_Li128ELb0ELb1ELb1ELb0EEENS1_30DynamicPersistentTileSchedulerILi128ELi128ELb1ELb1ELb0EEEEEEEEEvNT_6ParamsE --------------------------
	.section	.text._ZN7cutlass13device_kernelIN5flash19enable_sm80_to_sm89INS1_16FlashAttnFwdSm80INS1_25CollectiveMainloopFwdSm80ILi4ELi1ELb0EN4cute5tupleIJNS5_1CILi128EEENS7_ILi112EEENS7_ILi64EEEEEELi64ENS_6half_tEfNS_4arch4Sm80ELb1ELb0ELb0ELb0ELb0ELb0ELb1ELb1EEENS1_21CollectiveEpilogueFwdINS6_IJS8_SA_S9_EEENS6_IJNS7_ILi1EEESI_SI_EEESC_SE_Li128ELb0ELb1ELb1ELb0EEENS1_30DynamicPersistentTileSchedulerILi128ELi128ELb1ELb1ELb0EEEEEEEEEvNT_6ParamsE,"ax",@progbits
	.align	128
.text._ZN7cutlass13device_kernelIN5flash19enable_sm80_to_sm89INS1_16FlashAttnFwdSm80INS1_25CollectiveMainloopFwdSm80ILi4ELi1ELb0EN4cute5tupleIJNS5_1CILi128EEENS7_ILi112EEENS7_ILi64EEEEEELi64ENS_6half_tEfNS_4arch4Sm80ELb1ELb0ELb0ELb0ELb0ELb0ELb1ELb1EEENS1_21CollectiveEpilogueFwdINS6_IJS8_SA_S9_EEENS6_IJNS7_ILi1EEESI_SI_EEESC_SE_Li128ELb0ELb1ELb1ELb0EEENS1_30DynamicPersistentTileSchedulerILi128ELi128ELb1ELb1ELb0EEEEEEEEEvNT_6ParamsE:
        .type           _ZN7cutlass13device_kernelIN5flash19enable_sm80_to_sm89INS1_16FlashAttnFwdSm80INS1_25CollectiveMainloopFwdSm80ILi4ELi1ELb0EN4cute5tupleIJNS5_1CILi128EEENS7_ILi112EEENS7_ILi64EEEEEELi64ENS_6half_tEfNS_4arch4Sm80ELb1ELb0ELb0ELb0ELb0ELb0ELb1ELb1EEENS1_21CollectiveEpilogueFwdINS6_IJS8_SA_S9_EEENS6_IJNS7_ILi1EEESI_SI_EEESC_SE_Li128ELb0ELb1ELb1ELb0EEENS1_30DynamicPersistentTileSchedulerILi128ELi128ELb1ELb1ELb0EEEEEEEEEvNT_6ParamsE,@function
        .size           _ZN7cutlass13device_kernelIN5flash19enable_sm80_to_sm89INS1_16FlashAttnFwdSm80INS1_25CollectiveMainloopFwdSm80ILi4ELi1ELb0EN4cute5tupleIJNS5_1CILi128EEENS7_ILi112EEENS7_ILi64EEEEEELi64ENS_6half_tEfNS_4arch4Sm80ELb1ELb0ELb0ELb0ELb0ELb0ELb1ELb1EEENS1_21CollectiveEpilogueFwdINS6_IJS8_SA_S9_EEENS6_IJNS7_ILi1EEESI_SI_EEESC_SE_Li128ELb0ELb1ELb1ELb0EEENS1_30DynamicPersistentTileSchedulerILi128ELi128ELb1ELb1ELb0EEEEEEEEEvNT_6ParamsE,(.L_x_33 - _ZN7cutlass13device_kernelIN5flash19enable_sm80_to_sm89INS1_16FlashAttnFwdSm80INS1_25CollectiveMainloopFwdSm80ILi4ELi1ELb0EN4cute5tupleIJNS5_1CILi128EEENS7_ILi112EEENS7_ILi64EEEEEELi64ENS_6half_tEfNS_4arch4Sm80ELb1ELb0ELb0ELb0ELb0ELb0ELb1ELb1EEENS1_21CollectiveEpilogueFwdINS6_IJS8_SA_S9_EEENS6_IJNS7_ILi1EEESI_SI_EEESC_SE_Li128ELb0ELb1ELb1ELb0EEENS1_30DynamicPersistentTileSchedulerILi128ELi128ELb1ELb1ELb0EEEEEEEEEvNT_6ParamsE)
        .other          _ZN7cutlass13device_kernelIN5flash19enable_sm80_to_sm89INS1_16FlashAttnFwdSm80INS1_25CollectiveMainloopFwdSm80ILi4ELi1ELb0EN4cute5tupleIJNS5_1CILi128EEENS7_ILi112EEENS7_ILi64EEEEEELi64ENS_6half_tEfNS_4arch4Sm80ELb1ELb0ELb0ELb0ELb0ELb0ELb1ELb1EEENS1_21CollectiveEpilogueFwdINS6_IJS8_SA_S9_EEENS6_IJNS7_ILi1EEESI_SI_EEESC_SE_Li128ELb0ELb1ELb1ELb0EEENS1_30DynamicPersistentTileSchedulerILi128ELi128ELb1ELb1ELb0EEEEEEEEEvNT_6ParamsE,@"STO_CUDA_ENTRY STV_DEFAULT"
_ZN7cutlass13device_kernelIN5flash19enable_sm80_to_sm89INS1_16FlashAttnFwdSm80INS1_25CollectiveMainloopFwdSm80ILi4ELi1ELb0EN4cute5tupleIJNS5_1CILi128EEENS7_ILi112EEENS7_ILi64EEEEEELi64ENS_6half_tEfNS_4arch4Sm80ELb1ELb0ELb0ELb0ELb0ELb0ELb1ELb1EEENS1_21CollectiveEpilogueFwdINS6_IJS8_SA_S9_EEENS6_IJNS7_ILi1EEESI_SI_EEESC_SE_Li128ELb0ELb1ELb1ELb0EEENS1_30DynamicPersistentTileSchedulerILi128ELi128ELb1ELb1ELb0EEEEEEEEEvNT_6ParamsE:
[----:B------:R-:W-:Y:S01]  /*0000*/  LDC R1, c[0x0][0x37c] ;  /* 0x0000df00ff017b82 */ /* 0x000fe20000000800 */
[----:B------:R-:W-:Y:S05]  /*0010*/  EXIT ;  /* 0x000000000000794d */ /* 0x000fea0003800000 */
.L_x_15:
        /* <DEDUP_REMOVED lines=14> */
.L_x_33:


//--------------------- .text._ZN7cutlass13device_kernelIN5flash19enable_sm80_to_sm89INS1_16FlashAttnFwdSm80INS1_25CollectiveMainloopFwdSm80ILi4ELi1ELb0EN4cute5tupleIJNS5_1CILi128EEENS7_ILi80EEENS7_ILi64EEEEEELi64ENS_6half_tEfNS_4arch4Sm80ELb1ELb0ELb0ELb1ELb0ELb0ELb1ELb1EEENS1_21CollectiveEpilogueFwdINS6_IJS8_SA_S9_EEENS6_IJNS7_ILi1EEESI_SI_EEESC_SE_Li128ELb1ELb1ELb1ELb0EEENS1_36VarlenDynamicPersistentTileSchedulerILi128ELi80ELi128ELi128ELb1ELb1ELb0ELb1ELb1ELb1EEEEEEEEEvNT_6ParamsE --------------------------
	.section	.text._ZN7cutlass13device_kernelIN5flash19enable_sm80_to_sm89INS1_16FlashAttnFwdSm80INS1_25CollectiveMainloopFwdSm80ILi4ELi1ELb0EN4cute5tupleIJNS5_1CILi128EEENS7_ILi80EEENS7_ILi64EEEEEELi64ENS_6half_tEfNS_4arch4Sm80ELb1ELb0ELb0ELb1ELb0ELb0ELb1ELb1EEENS1_21CollectiveEpilogueFwdINS6_IJS8_SA_S9_EEENS6_IJNS7_ILi1EEESI_SI_EEESC_SE_Li128ELb1ELb1ELb1ELb0EEENS1_36VarlenDynamicPersistentTileSchedulerILi128ELi80ELi128ELi128ELb1ELb1ELb0ELb1ELb1ELb1EEEEEEEEEvNT_6ParamsE,"ax",@progbits
	.align	128
.text._ZN7cutlass13device_kernelIN5flash19enable_sm80_to_sm89INS1_16FlashAttnFwdSm80INS1_25CollectiveMainloopFwdSm80ILi4ELi1ELb0EN4cute5tupleIJNS5_1CILi128EEENS7_ILi80EEENS7_ILi64EEEEEELi64ENS_6half_tEfNS_4arch4Sm80ELb1ELb0ELb0ELb1ELb0ELb0ELb1ELb1EEENS1_21CollectiveEpilogueFwdINS6_IJS8_SA_S9_EEENS6_IJNS7_ILi1EEESI_SI_EEESC_SE_Li128ELb1ELb1ELb1ELb0EEENS1_36VarlenDynamicPersistentTileSchedulerILi128ELi80ELi128ELi128ELb1ELb1ELb0ELb1ELb1ELb1EEEEEEEEEvNT_6ParamsE:
        .type           _ZN7cutlass13device_kernelIN5flash19enable_sm80_to_sm89INS1_16FlashAttnFwdSm80INS1_25CollectiveMainloopFwdSm80ILi4ELi1ELb0EN4cute5tupleIJNS5_1CILi128EEENS7_ILi80EEENS7_ILi64EEEEEELi64ENS_6half_tEfNS_4arch4Sm80ELb1ELb0ELb0ELb1ELb0ELb0ELb1ELb1EEENS1_21CollectiveEpilogueFwdINS6_IJS8_SA_S9_EEENS6_IJNS7_ILi1EEESI_SI_EEESC_SE_Li128ELb1ELb1ELb1ELb0EEENS1_36VarlenDynamicPersistentTileSchedulerILi128ELi80ELi128ELi128ELb1ELb1ELb0ELb1ELb1ELb1EEEEEEEEEvNT_6ParamsE,@function
        .size           _ZN7cutlass13device_kernelIN5flash19enable_sm80_to_sm89INS1_16FlashAttnFwdSm80INS1_25CollectiveMainloopFwdSm80ILi4ELi1ELb0EN4cute5tupleIJNS5_1CILi128EEENS7_ILi80EEENS7_ILi64EEEEEELi64ENS_6half_tEfNS_4arch4Sm80ELb1ELb0ELb0ELb1ELb0ELb0ELb1ELb1EEENS1_21CollectiveEpilogueFwdINS6_IJS8_SA_S9_EEENS6_IJNS7_ILi1EEESI_SI_EEESC_SE_Li128ELb1ELb1ELb1ELb0EEENS1_36VarlenDynamicPersistentTileSchedulerILi128ELi80ELi128ELi128ELb1ELb1ELb0ELb1ELb1ELb1EEEEEEEEEvNT_6ParamsE,(.L_x_34 - _ZN7cutlass13device_kernelIN5flash19enable_sm80_to_sm89INS1_16FlashAttnFwdSm80INS1_25CollectiveMainloopFwdSm80ILi4ELi1ELb0EN4cute5tupleIJNS5_1CILi128EEENS7_ILi80EEENS7_ILi64EEEEEELi64ENS_6half_tEfNS_4arch4Sm80ELb1ELb0ELb0ELb1ELb0ELb0ELb1ELb1EEENS1_21CollectiveEpilogueFwdINS6_IJS8_SA_S9_EEENS6_IJNS7_ILi1EEESI_SI_EEESC_SE_Li128ELb1ELb1ELb1ELb0EEENS1_36VarlenDynamicPersistentTileSchedulerILi128ELi80ELi128ELi128ELb1ELb1ELb0ELb1ELb1ELb1EEEEEEEEEvNT_6ParamsE)
        .other          _ZN7cutlass13device_kernelIN5flash19enable_sm80_to_sm89INS1_16FlashAttnFwdSm80INS1_25CollectiveMainloopFwdSm80ILi4ELi1ELb0EN4cute5tupleIJNS5_1CILi128EEENS7_ILi80EEENS7_ILi64EEEEEELi64ENS_6half_tEfNS_4arch4Sm80ELb1ELb0ELb0ELb1ELb0ELb0ELb1ELb1EEENS1_21CollectiveEpilogueFwdINS6_IJS8_SA_S9_EEENS6_IJNS7_ILi1EEESI_SI_EEESC_SE_Li128ELb1ELb1ELb1ELb0EEENS1_36VarlenDynamicPersistentTileSchedulerILi128ELi80ELi128ELi128ELb1ELb1ELb0ELb1ELb1ELb1EEEEEEEEEvNT_6ParamsE,@"STO_CUDA_ENTRY STV_DEFAULT"
_ZN7cutlass13device_kernelIN5flash19enable_sm80_to_sm89INS1_16FlashAttnFwdSm80INS1_25CollectiveMainloopFwdSm80ILi4ELi1ELb0EN4cute5tupleIJNS5_1CILi128EEENS7_ILi80EEENS7_ILi64EEEEEELi64ENS_6half_tEfNS_4arch4Sm80ELb1ELb0ELb0ELb1ELb0ELb0ELb1ELb1EEENS1_21CollectiveEpilogueFwdINS6_IJS8_SA_S9_EEENS6_IJNS7_ILi1EEESI_SI_EEESC_SE_Li128ELb1ELb1ELb1ELb0EEENS1_36VarlenDynamicPersistentTileSchedulerILi128ELi80ELi128ELi128ELb1ELb1ELb0ELb1ELb1ELb1EEEEEEEEEvNT_6ParamsE:
[----:B------:R-:W-:Y:S01]  /*0000*/  LDC R1, c[0x0][0x37c] ;  /* 0x0000df00ff017b82 */ /* 0x000fe20000000800 */
[----:B------:R-:W-:Y:S05]  /*0010*/  EXIT ;  /* 0x000000000000794d */ /* 0x000fea0003800000 */
.L_x_16:
        /* <DEDUP_REMOVED lines=14> */
.L_x_34:


//--------------------- .text._ZN7cutlass13device_kernelIN5flash19enable_sm80_to_sm89INS1_16FlashAttnFwdSm80INS1_25CollectiveMainloopFwdSm80ILi4ELi1ELb0EN4cute5tupleIJNS5_1CILi128EEENS7_ILi80EEENS7_ILi64EEEEEELi64ENS_6half_tEfNS_4arch4Sm80ELb1ELb0ELb0ELb1ELb0ELb1ELb1ELb1EEENS1_21CollectiveEpilogueFwdINS6_IJS8_SA_S9_EEENS6_IJNS7_ILi1EEESI_SI_EEESC_SE_Li128ELb1ELb1ELb1ELb0EEENS1_36VarlenDynamicPersistentTileSchedulerILi128ELi80ELi128ELi128ELb1ELb1ELb0ELb1ELb1ELb1EEEEEEEEEvNT_6ParamsE --------------------------
	.section	.text._ZN7cutlass13device_kernelIN5flash19enable_sm80_to_sm89INS1_16FlashAttnFwdSm80INS1_25CollectiveMainloopFwdSm80ILi4ELi1ELb0EN4cute5tupleIJNS5_1CILi128EEENS7_ILi80EEENS7_ILi64EEEEEELi64ENS_6half_tEfNS_4arch4Sm80ELb1ELb0ELb0ELb1ELb0ELb1ELb1ELb1EEENS1_21CollectiveEpilogueFwdINS6_IJS8_SA_S9_EEENS6_IJNS7_ILi1EEESI_SI_EEESC_SE_Li128ELb1ELb1ELb1ELb0EEENS1_36VarlenDynamicPersistentTileSchedulerILi128ELi80ELi128ELi128ELb1ELb1ELb0ELb1ELb1ELb1EEEEEEEEEvNT_6ParamsE,"ax",@progbits
	.align	128
.text._ZN7cutlass13device_kernelIN5flash19enable_sm80_to_sm89INS1_16FlashAttnFwdSm80INS1_25CollectiveMainloopFwdSm80ILi4ELi1ELb0EN4cute5tupleIJNS5_1CILi128EEENS7_ILi80EEENS7_ILi64EEEEEELi64ENS_6half_tEfNS_4arch4Sm80ELb1ELb0ELb0ELb1ELb0ELb1ELb1ELb1EEENS1_21CollectiveEpilogueFwdINS6_IJS8_SA_S9_EEENS6_IJNS7_ILi1EEESI_SI_EEESC_SE_Li128ELb1ELb1ELb1ELb0EEENS1_36VarlenDynamicPersistentTileSchedulerILi128ELi80ELi128ELi128ELb1ELb1ELb0ELb1ELb1ELb1EEEEEEEEEvNT_6ParamsE:
        .type           _ZN7cutlass13device_kernelIN5flash19enable_sm80_to_sm89INS1_16FlashAttnFwdSm80INS1_25CollectiveMainloopFwdSm80ILi4ELi1ELb0EN4cute5tupleIJNS5_1CILi128EEENS7_ILi80EEENS7_ILi64EEEEEELi64ENS_6half_tEfNS_4arch4Sm80ELb1ELb0ELb0ELb1ELb0ELb1ELb1ELb1EEENS1_21CollectiveEpilogueFwdINS6_IJS8_SA_S9_EEENS6_IJNS7_ILi1EEESI_SI_EEESC_SE_Li128ELb1ELb1ELb1ELb0EEENS1_36VarlenDynamicPersistentTileSchedulerILi128ELi80ELi128ELi128ELb1ELb1ELb0ELb1ELb1ELb1EEEEEEEEEvNT_6ParamsE,@function
        .size           _ZN7cutlass13device_kernelIN5flash19enable_sm80_to_sm89INS1_16FlashAttnFwdSm80INS1_25CollectiveMainloopFwdSm80ILi4ELi1ELb0EN4cute5tupleIJNS5_1CILi128EEENS7_ILi80EEENS7_ILi64EEEEEELi64ENS_6half_tEfNS_4arch4Sm80ELb1ELb0ELb0ELb1ELb0ELb1ELb1ELb1EEENS1_21CollectiveEpilogueFwdINS6_IJS8_SA_S9_EEENS6_IJNS7_ILi1EEESI_SI_EEESC_SE_Li128ELb1ELb1ELb1ELb0EEENS1_36VarlenDynamicPersistentTileSchedulerILi128ELi80ELi128ELi128ELb1ELb1ELb0ELb1ELb1ELb1EEEEEEEEEvNT_6ParamsE,(.L_x_35 - _ZN7cutlass13device_kernelIN5flash19enable_sm80_to_sm89INS1_16FlashAttnFwdSm80INS1_25CollectiveMainloopFwdSm80ILi4ELi1ELb0EN4cute5tupleIJNS5_1CILi128EEENS7_ILi80EEENS7_ILi64EEEEEELi64ENS_6half_tEfNS_4arch4Sm80ELb1ELb0ELb0ELb1ELb0ELb1ELb1ELb1EEENS1_21CollectiveEpilogueFwdINS6_IJS8_SA_S9_EEENS6_IJNS7_ILi1EEESI_SI_EEESC_SE_Li128ELb1ELb1ELb1ELb0EEENS1_36VarlenDynamicPersistentTileSchedulerILi128ELi80ELi128ELi128ELb1ELb1ELb0ELb1ELb1ELb1EEEEEEEEEvNT_6ParamsE)
        .other          _ZN7cutlass13device_kernelIN5flash19enable_sm80_to_sm89INS1_16FlashAttnFwdSm80INS1_25CollectiveMainloopFwdSm80ILi4ELi1ELb0EN4cute5tupleIJNS5_1CILi128EEENS7_ILi80EEENS7_ILi64EEEEEELi64ENS_6half_tEfNS_4arch4Sm80ELb1ELb0ELb0ELb1ELb0ELb1ELb1ELb1EEENS1_21CollectiveEpilogueFwdINS6_IJS8_SA_S9_EEENS6_IJNS7_ILi1EEESI_SI_EEESC_SE_Li128ELb1ELb1ELb1ELb0EEENS1_36VarlenDynamicPersistentTileSchedulerILi128ELi80ELi128ELi128ELb1ELb1ELb0ELb1ELb1ELb1EEEEEEEEEvNT_6ParamsE,@"STO_CUDA_ENTRY STV_DEFAULT"
_ZN7cutlass13device_kernelIN5flash19enable_sm80_to_sm89INS1_16FlashAttnFwdSm80INS1_25CollectiveMainloopFwdSm80ILi4ELi1ELb0EN4cute5tupleIJNS5_1CILi128EEENS7_ILi80EEENS7_ILi64EEEEEELi64ENS_6half_tEfNS_4arch4Sm80ELb1ELb0ELb0ELb1ELb0ELb1ELb1ELb1EEENS1_21CollectiveEpilogueFwdINS6_IJS8_SA_S9_EEENS6_IJNS7_ILi1EEESI_SI_EEESC_SE_Li128ELb1ELb1ELb1ELb0EEENS1_36VarlenDynamicPersistentTileSchedulerILi128ELi80ELi128ELi128ELb1ELb1ELb0ELb1ELb1ELb1EEEEEEEEEvNT_6ParamsE:
[----:B------:R-:W-:Y:S01]  /*0000*/  LDC R1, c[0x0][0x37c] ;  /* 0x0000df00ff017b82 */ /* 0x000fe20000000800 */
[----:B------:R-:W-:Y:S05]  /*0010*/  EXIT ;  /* 0x000000000000794d */ /* 0x000fea0003800000 */
.L_x_17:
        /* <DEDUP_REMOVED lines=14> */
.L_x_35:


//--------------------- .nv.shared.reserved.0     --------------------------
	.section	.nv.shared.reserved.0,"aw",@nobits
	.weak		__nv_reservedSMEM_offset_0_alias
	.size		__nv_reservedSMEM_offset_0_alias, 0, 64
	.other		__nv_reservedSMEM_offset_0_alias,@"STO_CUDA_RESERVED_SHARED STV_DEFAULT"
__nv_reservedSMEM_offset_0_alias:
	.zero		0
	.zero		64


//--------------------- .nv.global                --------------------------
	.section	.nv.global,"aw",@nobits
.nv.global:
	.type		_ZN82_INTERNAL_68294c48_46_flash_fwd_hdim64_fp16_split_softcapall_sm80_cu_f3e6f9ee_36464cute1_E,@object
	.size		_ZN82_INTERNAL_68294c48_46_flash_fwd_hdim64_fp16_split_softcapall_sm80_cu_f3e6f9ee_36464cute1_E,(_ZN82_INTERNAL_68294c48_46_flash_fwd_hdim64_fp16_split_softcapall_sm80_cu_f3e6f9ee_36464cuda3std3__45__cpo6cbeginE - _ZN82_INTERNAL_68294c48_46_flash_fwd_hdim64_fp16_split_softcapall_sm80_cu_f3e6f9ee_36464cute1_E)
_ZN82_INTERNAL_68294c48_46_flash_fwd_hdim64_fp16_split_softcapall_sm80_cu_f3e6f9ee_36464cute1_E:
	.zero		1
	.type		_ZN82_INTERNAL_68294c48_46_flash_fwd_hdim64_fp16_split_softcapall_sm80_cu_f3e6f9ee_36464cuda3std3__45__cpo6cbeginE,@object
	.size		_ZN82_INTERNAL_68294c48_46_flash_fwd_hdim64_fp16_split_softcapall_sm80_cu_f3e6f9ee_36464cuda3std3__45__cpo6cbeginE,(_ZN82_INTERNAL_68294c48_46_flash_fwd_hdim64_fp16_split_softcapall_sm80_cu_f3e6f9ee_36464cuda3std3__48in_placeE - _ZN82_INTERNAL_68294c48_46_flash_fwd_hdim64_fp16_split_softcapall_sm80_cu_f3e6f9ee_36464cuda3std3__45__cpo6cbeginE)
_ZN82_INTERNAL_68294c48_46_flash_fwd_hdim64_fp16_split_softcapall_sm80_cu_f3e6f9ee_36464cuda3std3__45__cpo6cbeginE:
	.zero		1
	.type		_ZN82_INTERNAL_68294c48_46_flash_fwd_hdim64_fp16_split_softcapall_sm80_cu_f3e6f9ee_36464cuda3std3__48in_placeE,@object
	.size		_ZN82_INTERNAL_68294c48_46_flash_fwd_hdim64_fp16_split_softcapall_sm80_cu_f3e6f9ee_36464cuda3std3__48in_placeE,(_ZN82_INTERNAL_68294c48_46_flash_fwd_hdim64_fp16_split_softcapall_sm80_cu_f3e6f9ee_36464cuda3std6ranges3__45__cpo9iter_moveE - _ZN82_INTERNAL_68294c48_46_flash_fwd_hdim64_fp16_split_softcapall_sm80_cu_f3e6f9ee_36464cuda3std3__48in_placeE)
_ZN82_INTERNAL_68294c48_46_flash_fwd_hdim64_fp16_split_softcapall_sm80_cu_f3e6f9ee_36464cuda3std3__48in_placeE:
	.zero		1
	.type		_ZN82_INTERNAL_68294c48_46_flash_fwd_hdim64_fp16_split_softcapall_sm80_cu_f3e6f9ee_36464cuda3std6ranges3__45__cpo9iter_moveE,@object
	.size		_ZN82_INTERNAL_68294c48_46_flash_fwd_hdim64_fp16_split_softcapall_sm80_cu_f3e6f9ee_36464cuda3std6ranges3__45__cpo9iter_moveE,(_ZN82_INTERNAL_68294c48_46_flash_fwd_hdim64_fp16_split_softcapall_sm80_cu_f3e6f9ee_36464cuda3std3__45__cpo5beginE - _ZN82_INTERNAL_68294c48_46_flash_fwd_hdim64_fp16_split_softcapall_sm80_cu_f3e6f9ee_36464cuda3std6ranges3__45__cpo9iter_moveE)
_ZN82_INTERNAL_68294c48_46_flash_fwd_hdim64_fp16_split_softcapall_sm80_cu_f3e6f9ee_36464cuda3std6ranges3__45__cpo9iter_moveE:
	.zero		1
	.type		_ZN82_INTERNAL_68294c48_46_flash_fwd_hdim64_fp16_split_softcapall_sm80_cu_f3e6f9ee_36464cuda3std3__45__cpo5beginE,@object
	.size		_ZN82_INTERNAL_68294c48_46_flash_fwd_hdim64_fp16_split_softcapall_sm80_cu_f3e6f9ee_36464cuda3std3__45__cpo5beginE,(_ZN82_INTERNAL_68294c48_46_flash_fwd_hdim64_fp16_split_softcapall_sm80_cu_f3e6f9ee_36464cuda3std3__484_GLOBAL__N__68294c48_46_flash_fwd_hdim64_fp16_split_softcapall_sm80_cu_f3e6f9ee_36466ignoreE - _ZN82_INTERNAL_68294c48_46_flash_fwd_hdim64_fp16_split_softcapall_sm80_cu_f3e6f9ee_36464cuda3std3__45__cpo5beginE)
_ZN82_INTERNAL_68294c48_46_flash_fwd_hdim64_fp16_split_softcapall_sm80_cu_f3e6f9ee_36464cuda3std3__45__cpo5beginE:
	.zero		1
	.type		_ZN82_INTERNAL_68294c48_46_flash_fwd_hdim64_fp16_split_softcapall_sm80_cu_f3e6f9ee_36464cuda3std3__484_GLOBAL__N__68294c48_46_flash_fwd_hdim64_fp16_split_softcapall_sm80_cu_f3e6f9ee_36466ignoreE,@object
	.size		_ZN82_INTERNAL_68294c48_46_flash_fwd_hdim64_fp16_split_softcapall_sm80_cu_f3e6f9ee_36464cuda3std3__484_GLOBAL__N__68294c48_46_flash_fwd_hdim64_fp16_split_softcapall_sm80_cu_f3e6f9ee_36466ignoreE,(_ZN82_INTERNAL_68294c48_46_flash_fwd_hdim64_fp16_split_softcapall_sm80_cu_f3e6f9ee_36464cute7productE - _ZN82_INTERNAL_68294c48_46_flash_fwd_hdim64_fp16_split_softcapall_sm80_cu_f3e6f9ee_36464cuda3std3__484_GLOBAL__N__68294c48_46_flash_fwd_hdim64_fp16_split_softcapall_sm80_cu_f3e6f9ee_36466ignoreE)
_ZN82_INTERNAL_68294c48_46_flash_fwd_hdim64_fp16_split_softcapall_sm80_cu_f3e6f9ee_36464cuda3std3__484_GLOBAL__N__68294c48_46_flash_fwd_hdim64_fp16_split_softcapall_sm80_cu_f3e6f9ee_36466ignoreE:
	.zero		1
	.type		_ZN82_INTERNAL_68294c48_46_flash_fwd_hdim64_fp16_split_softcapall_sm80_cu_f3e6f9ee_36464cute7productE,@object
	.size		_ZN82_INTERNAL_68294c48_46_flash_fwd_hdim64_fp16_split_softcapall_sm80_cu_f3e6f9ee_36464cute7productE,(_ZN82_INTERNAL_68294c48_46_flash_fwd_hdim64_fp16_split_softcapall_sm80_cu_f3e6f9ee_36464cuda3std3__45__cpo3endE - _ZN82_INTERNAL_68294c48_46_flash_fwd_hdim64_fp16_split_softcapall_sm80_cu_f3e6f9ee_36464cute7productE)
_ZN82_INTERNAL_68294c48_46_flash_fwd_hdim64_fp16_split_softcapall_sm80_cu_f3e6f9ee_36464cute7productE:
	.zero		1
	.type		_ZN82_INTERNAL_68294c48_46_flash_fwd_hdim64_fp16_split_softcapall_sm80_cu_f3e6f9ee_36464cuda3std3__45__cpo3endE,@object
	.size		_ZN82_INTERNAL_68294c48_46_flash_fwd_hdim64_fp16_split_softcapall_sm80_cu_f3e6f9ee_36464cuda3std3__45__cpo3endE,(_ZN82_INTERNAL_68294c48_46_flash_fwd_hdim64_fp16_split_softcapall_sm80_cu_f3e6f9ee_36464cuda3std3__419piecewise_constructE - _ZN82_INTERNAL_68294c48_46_flash_fwd_hdim64_fp16_split_softcapall_sm80_cu_f3e6f9ee_36464cuda3std3__45__cpo3endE)
_ZN82_INTERNAL_68294c48_46_flash_fwd_hdim64_fp16_split_softcapall_sm80_cu_f3e6f9ee_36464cuda3std3__45__cpo3endE:
	.zero		1
	.type		_ZN82_INTERNAL_68294c48_46_flash_fwd_hdim64_fp16_split_softcapall_sm80_cu_f3e6f9ee_36464cuda3std3__419piecewise_constructE,@object
	.size		_ZN82_INTERNAL_68294c48_46_flash_fwd_hdim64_fp16_split_softcapall_sm80_cu_f3e6f9ee_36464cuda3std3__419piecewise_constructE,(_ZN82_INTERNAL_68294c48_46_flash_fwd_hdim64_fp16_split_softcapall_sm80_cu_f3e6f9ee_36464cuda3std3__45__cpo4cendE - _ZN82_INTERNAL_68294c48_46_flash_fwd_hdim64_fp16_split_softcapall_sm80_cu_f3e6f9ee_36464cuda3std3__419piecewise_constructE)
_ZN82_INTERNAL_68294c48_46_flash_fwd_hdim64_fp16_split_softcapall_sm80_cu_f3e6f9ee_36464cuda3std3__419piecewise_constructE:
	.zero		1
	.type		_ZN82_INTERNAL_68294c48_46_flash_fwd_hdim64_fp16_split_softcapall_sm80_cu_f3e6f9ee_36464cuda3std3__45__cpo4cendE,@object
	.size		_ZN82_INTERNAL_68294c48_46_flash_fwd_hdim64_fp16_split_softcapall_sm80_cu_f3e6f9ee_36464cuda3std3__45__cpo4cendE,(_ZN82_INTERNAL_68294c48_46_flash_fwd_hdim64_fp16_split_softcapall_sm80_cu_f3e6f9ee_36464cuda3std6ranges3__45__cpo4swapE - _ZN82_INTERNAL_68294c48_46_flash_fwd_hdim64_fp16_split_softcapall_sm80_cu_f3e6f9ee_36464cuda3std3__45__cpo4cendE)
_ZN82_INTERNAL_68294c48_46_flash_fwd_hdim64_fp16_split_softcapall_sm80_cu_f3e6f9ee_36464cuda3std3__45__cpo4cendE:
	.zero		1
	.type		_ZN82_INTERNAL_68294c48_46_flash_fwd_hdim64_fp16_split_softcapall_sm80_cu_f3e6f9ee_36464cuda3std6ranges3__45__cpo4swapE,@object
	.size		_ZN82_INTERNAL_68294c48_46_flash_fwd_hdim64_fp16_split_softcapall_sm80_cu_f3e6f9ee_36464cuda3std6ranges3__45__cpo4swapE,(.L_7 - _ZN82_INTERNAL_68294c48_46_flash_fwd_hdim64_fp16_split_softcapall_sm80_cu_f3e6f9ee_36464cuda3std6ranges3__45__cpo4swapE)
_ZN82_INTERNAL_68294c48_46_flash_fwd_hdim64_fp16_split_softcapall_sm80_cu_f3e6f9ee_36464cuda3std6ranges3__45__cpo4swapE:
	.zero		1
.L_7:


//--------------------- .nv.constant0._ZN7cutlass13device_kernelIN5flash19enable_sm80_to_sm89INS1_16FlashAttnFwdSm80INS1_25CollectiveMainloopFwdSm80ILi4ELi1ELb0EN4cute5tupleIJNS5_1CILi128EEENS7_ILi112EEENS7_ILi64EEEEEELi64ENS_6half_tEfNS_4arch4Sm80ELb0ELb0ELb1ELb0ELb0ELb0ELb1ELb1EEENS1_21CollectiveEpilogueFwdINS6_IJS8_SA_S9_EEENS6_IJNS7_ILi1EEESI_SI_EEESC_SE_Li128ELb0ELb1ELb1ELb0EEENS1_19SingleTileSchedulerILb0ELb1ELb1ELi128EEEEEEEEEvNT_6ParamsE --------------------------
	.section	.nv.constant0._ZN7cutlass13device_kernelIN5flash19enable_sm80_to_sm89INS1_16FlashAttnFwdSm80INS1_25CollectiveMainloopFwdSm80ILi4ELi1ELb0EN4cute5tupleIJNS5_1CILi128EEENS7_ILi112EEENS7_ILi64EEEEEELi64ENS_6half_tEfNS_4arch4Sm80ELb0ELb0ELb1ELb0ELb0ELb0ELb1ELb1EEENS1_21CollectiveEpilogueFwdINS6_IJS8_SA_S9_EEENS6_IJNS7_ILi1EEESI_SI_EEESC_SE_Li128ELb0ELb1ELb1ELb0EEENS1_19SingleTileSchedulerILb0ELb1ELb1ELi128EEEEEEEEEvNT_6ParamsE,"a",@progbits
	.sectionflags	@""
	.align	4
.nv.constant0._ZN7cutlass13device_kernelIN5flash19enable_sm80_to_sm89INS1_16FlashAttnFwdSm80INS1_25CollectiveMainloopFwdSm80ILi4ELi1ELb0EN4cute5tupleIJNS5_1CILi128EEENS7_ILi112EEENS7_ILi64EEEEEELi64ENS_6half_tEfNS_4arch4Sm80ELb0ELb0ELb1ELb0ELb0ELb0ELb1ELb1EEENS1_21CollectiveEpilogueFwdINS6_IJS8_SA_S9_EEENS6_IJNS7_ILi1EEESI_SI_EEESC_SE_Li128ELb0ELb1ELb1ELb0EEENS1_19SingleTileSchedulerILb0ELb1ELb1ELi128EEEEEEEEEvNT_6ParamsE:
	.zero		1944


//--------------------- .nv.constant0._ZN7cutlass13device_kernelIN5flash19enable_sm80_to_sm89INS1_16FlashAttnFwdSm80INS1_25CollectiveMainloopFwdSm80ILi4ELi1ELb0EN4cute5tupleIJNS5_1CILi128EEENS7_ILi80EEENS7_ILi64EEEEEELi64ENS_6half_tEfNS_4arch4Sm80ELb0ELb0ELb1ELb1ELb0ELb0ELb1ELb1EEENS1_21CollectiveEpilogueFwdINS6_IJS8_SA_S9_EEENS6_IJNS7_ILi1EEESI_SI_EEESC_SE_Li128ELb1ELb1ELb1ELb0EEENS1_36VarlenDynamicPersistentTileSchedulerILi128ELi80ELi128ELi128ELb1ELb1ELb0ELb0ELb1ELb1EEEEEEEEEvNT_6ParamsE --------------------------
	.section	.nv.constant0._ZN7cutlass13device_kernelIN5flash19enable_sm80_to_sm89INS1_16FlashAttnFwdSm80INS1_25CollectiveMainloopFwdSm80ILi4ELi1ELb0EN4cute5tupleIJNS5_1CILi128EEENS7_ILi80EEENS7_ILi64EEEEEELi64ENS_6half_tEfNS_4arch4Sm80ELb0ELb0ELb1ELb1ELb0ELb0ELb1ELb1EEENS1_21CollectiveEpilogueFwdINS6_IJS8_SA_S9_EEENS6_IJNS7_ILi1EEESI_SI_EEESC_SE_Li128ELb1ELb1ELb1ELb0EEENS1_36VarlenDynamicPersistentTileSchedulerILi128ELi80ELi128ELi128ELb1ELb1ELb0ELb0ELb1ELb1EEEEEEEEEvNT_6ParamsE,"a",@progbits
	.sectionflags	@""
	.align	4
.nv.constant0._ZN7cutlass13device_kernelIN5flash19enable_sm80_to_sm89INS1_16FlashAttnFwdSm80INS1_25CollectiveMainloopFwdSm80ILi4ELi1ELb0EN4cute5tupleIJNS5_1CILi128EEENS7_ILi80EEENS7_ILi64EEEEEELi64ENS_6half_tEfNS_4arch4Sm80ELb0ELb0ELb1ELb1ELb0ELb0ELb1ELb1EEENS1_21CollectiveEpilogueFwdINS6_IJS8_SA_S9_EEENS6_IJNS7_ILi1EEESI_SI_EEESC_SE_Li128ELb1ELb1ELb1ELb0EEENS1_36VarlenDynamicPersistentTileSchedulerILi128ELi80ELi128ELi128ELb1ELb1ELb0ELb0ELb1ELb1EEEEEEEEEvNT_6ParamsE:
	.zero		1976


//--------------------- .nv.constant0._ZN7cutlass13device_kernelIN5flash19enable_sm80_to_sm89INS1_16FlashAttnFwdSm80INS1_25CollectiveMainloopFwdSm80ILi4ELi1ELb0EN4cute5tupleIJNS5_1CILi128EEENS7_ILi80EEENS7_ILi64EEEEEELi64ENS_6half_tEfNS_4arch4Sm80ELb0ELb0ELb1ELb1ELb0ELb1ELb1ELb1EEENS1_21CollectiveEpilogueFwdINS6_IJS8_SA_S9_EEENS6_IJNS7_ILi1EEESI_SI_EEESC_SE_Li128ELb1ELb1ELb1ELb0EEENS1_36VarlenDynamicPersistentTileSchedulerILi128ELi80ELi128ELi128ELb1ELb1ELb0ELb0ELb1ELb1EEEEEEEEEvNT_6ParamsE --------------------------
	.section	.nv.constant0._ZN7cutlass13device_kernelIN5flash19enable_sm80_to_sm89INS1_16FlashAttnFwdSm80INS1_25CollectiveMainloopFwdSm80ILi4ELi1ELb0EN4cute5tupleIJNS5_1CILi128EEENS7_ILi80EEENS7_ILi64EEEEEELi64ENS_6half_tEfNS_4arch4Sm80ELb0ELb0ELb1ELb1ELb0ELb1ELb1ELb1EEENS1_21CollectiveEpilogueFwdINS6_IJS8_SA_S9_EEENS6_IJNS7_ILi1EEESI_SI_EEESC_SE_Li128ELb1ELb1ELb1ELb0EEENS1_36VarlenDynamicPersistentTileSchedulerILi128ELi80ELi128ELi128ELb1ELb1ELb0ELb0ELb1ELb1EEEEEEEEEvNT_6ParamsE,"a",@progbits
	.sectionflags	@""
	.align	4
.nv.constant0._ZN7cutlass13device_kernelIN5flash19enable_sm80_to_sm89INS1_16FlashAttnFwdSm80INS1_25CollectiveMainloopFwdSm80ILi4ELi1ELb0EN4cute5tupleIJNS5_1CILi128EEENS7_ILi80EEENS7_ILi64EEEEEELi64ENS_6half_tEfNS_4arch4Sm80ELb0ELb0ELb1ELb1ELb0ELb1ELb1ELb1EEENS1_21CollectiveEpilogueFwdINS6_IJS8_SA_S9_EEENS6_IJNS7_ILi1EEESI_SI_EEESC_SE_Li128ELb1ELb1ELb1ELb0EEENS1_36VarlenDynamicPersistentTileSchedulerILi128ELi80ELi128ELi128ELb1ELb1ELb0ELb0ELb1ELb1EEEEEEEEEvNT_6ParamsE:
	.zero		1976


//--------------------- .nv.constant0._ZN7cutlass13device_kernelIN5flash19enable_sm80_to_sm89INS1_16FlashAttnFwdSm80INS1_25CollectiveMainloopFwdSm80ILi4ELi1ELb0EN4cute5tupleIJNS5_1CILi128EEENS7_ILi96EEENS7_ILi64EEEEEELi64ENS_6half_tEfNS_4arch4Sm80ELb0ELb1ELb1ELb0ELb0ELb0ELb1ELb1EEENS1_21CollectiveEpilogueFwdINS6_IJS8_SA_S9_EEENS6_IJNS7_ILi1EEESI_SI_EEESC_SE_Li128ELb0ELb1ELb1ELb0EEENS1_19SingleTileSchedulerILb0ELb1ELb1ELi128EEEEEEEEEvNT_6ParamsE --------------------------
	.section	.nv.constant0._ZN7cutlass13device_kernelIN5flash19enable_sm80_to_sm89INS1_16FlashAttnFwdSm80INS1_25CollectiveMainloopFwdSm80ILi4ELi1ELb0EN4cute5tupleIJNS5_1CILi128EEENS7_ILi96EEENS7_ILi64EEEEEELi64ENS_6half_tEfNS_4arch4Sm80ELb0ELb1ELb1ELb0ELb0ELb0ELb1ELb1EEENS1_21CollectiveEpilogueFwdINS6_IJS8_SA_S9_EEENS6_IJNS7_ILi1EEESI_SI_EEESC_SE_Li128ELb0ELb1ELb1ELb0EEENS1_19SingleTileSchedulerILb0ELb1ELb1ELi128EEEEEEEEEvNT_6ParamsE,"a",@progbits
	.sectionflags	@""
	.align	4
.nv.constant0._ZN7cutlass13device_kernelIN5flash19enable_sm80_to_sm89INS1_16FlashAttnFwdSm80INS1_25CollectiveMainloopFwdSm80ILi4ELi1ELb0EN4cute5tupleIJNS5_1CILi128EEENS7_ILi96EEENS7_ILi64EEEEEELi64ENS_6half_tEfNS_4arch4Sm80ELb0ELb1ELb1ELb0ELb0ELb0ELb1ELb1EEENS1_21CollectiveEpilogueFwdINS6_IJS8_SA_S9_EEENS6_IJNS7_ILi1EEESI_SI_EEESC_SE_Li128ELb0ELb1ELb1ELb0EEENS1_19SingleTileSchedulerILb0ELb1ELb1ELi128EEEEEEEEEvNT_6ParamsE:
	.zero		1944


//--------------------- .nv.constant0._ZN7cutlass13device_kernelIN5flash19enable_sm80_to_sm89INS1_16FlashAttnFwdSm80INS1_25CollectiveMainloopFwdSm80ILi4ELi1ELb0EN4cute5tupleIJNS5_1CILi128EEENS7_ILi80EEENS7_ILi64EEEEEELi64ENS_6half_tEfNS_4arch4Sm80ELb0ELb1ELb1ELb1ELb0ELb0ELb1ELb1EEENS1_21CollectiveEpilogueFwdINS6_IJS8_SA_S9_EEENS6_IJNS7_ILi1EEESI_SI_EEESC_SE_Li128ELb1ELb1ELb1ELb0EEENS1_36VarlenDynamicPersistentTileSchedulerILi128ELi80ELi128ELi128ELb1ELb1ELb0ELb1ELb0ELb1EEEEEEEEEvNT_6ParamsE --------------------------
	.section	.nv.constant0._ZN7cutlass13device_kernelIN5flash19enable_sm80_to_sm89INS1_16FlashAttnFwdSm80INS1_25CollectiveMainloopFwdSm80ILi4ELi1ELb0EN4cute5tupleIJNS5_1CILi128EEENS7_ILi80EEENS7_ILi64EEEEEELi64ENS_6half_tEfNS_4arch4Sm80ELb0ELb1ELb1ELb1ELb0ELb0ELb1ELb1EEENS1_21CollectiveEpilogueFwdINS6_IJS8_SA_S9_EEENS6_IJNS7_ILi1EEESI_SI_EEESC_SE_Li128ELb1ELb1ELb1ELb0EEENS1_36VarlenDynamicPersistentTileSchedulerILi128ELi80ELi128ELi128ELb1ELb1ELb0ELb1ELb0ELb1EEEEEEEEEvNT_6ParamsE,"a",@progbits
	.sectionflags	@""
	.align	4
.nv.constant0._ZN7cutlass13device_kernelIN5flash19enable_sm80_to_sm89INS1_16FlashAttnFwdSm80INS1_25CollectiveMainloopFwdSm80ILi4ELi1ELb0EN4cute5tupleIJNS5_1CILi128EEENS7_ILi80EEENS7_ILi64EEEEEELi64ENS_6half_tEfNS_4arch4Sm80ELb0ELb1ELb1ELb1ELb0ELb0ELb1ELb1EEENS1_21CollectiveEpilogueFwdINS6_IJS8_SA_S9_EEENS6_IJNS7_ILi1EEESI_SI_EEESC_SE_Li128ELb1ELb1ELb1ELb0EEENS1_36VarlenDynamicPersistentTileSchedulerILi128ELi80ELi128ELi128ELb1ELb1ELb0ELb1ELb0ELb1EEEEEEEEEvNT_6ParamsE:
	.zero		1976


//--------------------- .nv.constant0._ZN7cutlass13device_kernelIN5flash19enable_sm80_to_sm89INS1_16FlashAttnFwdSm80INS1_25CollectiveMainloopFwdSm80ILi4ELi1ELb0EN4cute5tupleIJNS5_1CILi128EEENS7_ILi80EEENS7_ILi64EEEEEELi64ENS_6half_tEfNS_4arch4Sm80ELb0ELb1ELb1ELb1ELb0ELb1ELb1ELb1EEENS1_21CollectiveEpilogueFwdINS6_IJS8_SA_S9_EEENS6_IJNS7_ILi1EEESI_SI_EEESC_SE_Li128ELb1ELb1ELb1ELb0EEENS1_36VarlenDynamicPersistentTileSchedulerILi128ELi80ELi128ELi128ELb1ELb1ELb0ELb1ELb0ELb1EEEEEEEEEvNT_6ParamsE --------------------------
	.section	.nv.constant0._ZN7cutlass13device_kernelIN5flash19enable_sm80_to_sm89INS1_16FlashAttnFwdSm80INS1_25CollectiveMainloopFwdSm80ILi4ELi1ELb0EN4cute5tupleIJNS5_1CILi128EEENS7_ILi80EEENS7_ILi64EEEEEELi64ENS_6half_tEfNS_4arch4Sm80ELb0ELb1ELb1ELb1ELb0ELb1ELb1ELb1EEENS1_21CollectiveEpilogueFwdINS6_IJS8_SA_S9_EEENS6_IJNS7_ILi1EEESI_SI_EEESC_SE_Li128ELb1ELb1ELb1ELb0EEENS1_36VarlenDynamicPersistentTileSchedulerILi128ELi80ELi128ELi128ELb1ELb1ELb0ELb1ELb0ELb1EEEEEEEEEvNT_6ParamsE,"a",@progbits
	.sectionflags	@""
	.align	4
.nv.constant0._ZN7cutlass13device_kernelIN5flash19enable_sm80_to_sm89INS1_16FlashAttnFwdSm80INS1_25CollectiveMainloopFwdSm80ILi4ELi1ELb0EN4cute5tupleIJNS5_1CILi128EEENS7_ILi80EEENS7_ILi64EEEEEELi64ENS_6half_tEfNS_4arch4Sm80ELb0ELb1ELb1ELb1ELb0ELb1ELb1ELb1EEENS1_21CollectiveEpilogueFwdINS6_IJS8_SA_S9_EEENS6_IJNS7_ILi1EEESI_SI_EEESC_SE_Li128ELb1ELb1ELb1ELb0EEENS1_36VarlenDynamicPersistentTileSchedulerILi128ELi80ELi128ELi128ELb1ELb1ELb0ELb1ELb0ELb1EEEEEEEEEvNT_6ParamsE:
	.zero		1976


//--------------------- .nv.constant0._ZN7cutlass13device_kernelIN5flash19enable_sm80_to_sm89INS1_16FlashAttnFwdSm80INS1_25CollectiveMainloopFwdSm80ILi4ELi1ELb0EN4cute5tupleIJNS5_1CILi128EEENS7_ILi112EEENS7_ILi64EEEEEELi64ENS_6half_tEfNS_4arch4Sm80ELb1ELb0ELb1ELb0ELb0ELb0ELb1ELb1EEENS1_21CollectiveEpilogueFwdINS6_IJS8_SA_S9_EEENS6_IJNS7_ILi1EEESI_SI_EEESC_SE_Li128ELb0ELb1ELb1ELb0EEENS1_30DynamicPersistentTileSchedulerILi128ELi128ELb1ELb1ELb0EEEEEEEEEvNT_6ParamsE --------------------------
	.section	.nv.constant0._ZN7cutlass13device_kernelIN5flash19enable_sm80_to_sm89INS1_16FlashAttnFwdSm80INS1_25CollectiveMainloopFwdSm80ILi4ELi1ELb0EN4cute5tupleIJNS5_1CILi128EEENS7_ILi112EEENS7_ILi64EEEEEELi64ENS_6half_tEfNS_4arch4Sm80ELb1ELb0ELb1ELb0ELb0ELb0ELb1ELb1EEENS1_21CollectiveEpilogueFwdINS6_IJS8_SA_S9_EEENS6_IJNS7_ILi1EEESI_SI_EEESC_SE_Li128ELb0ELb1ELb1ELb0EEENS1_30DynamicPersistentTileSchedulerILi128ELi128ELb1ELb1ELb0EEEEEEEEEvNT_6ParamsE,"a",@progbits
	.sectionflags	@""
	.align	4
.nv.constant0._ZN7cutlass13device_kernelIN5flash19enable_sm80_to_sm89INS1_16FlashAttnFwdSm80INS1_25CollectiveMainloopFwdSm80ILi4ELi1ELb0EN4cute5tupleIJNS5_1CILi128EEENS7_ILi112EEENS7_ILi64EEEEEELi64ENS_6half_tEfNS_4arch4Sm80ELb1ELb0ELb1ELb0ELb0ELb0ELb1ELb1EEENS1_21CollectiveEpilogueFwdINS6_IJS8_SA_S9_EEENS6_IJNS7_ILi1EEESI_SI_EEESC_SE_Li128ELb0ELb1ELb1ELb0EEENS1_30DynamicPersistentTileSchedulerILi128ELi128ELb1ELb1ELb0EEEEEEEEEvNT_6ParamsE:
	.zero		1960


//--------------------- .nv.constant0._ZN7cutlass13device_kernelIN5flash19enable_sm80_to_sm89INS1_16FlashAttnFwdSm80INS1_25CollectiveMainloopFwdSm80ILi4ELi1ELb0EN4cute5tupleIJNS5_1CILi128EEENS7_ILi80EEENS7_ILi64EEEEEELi64ENS_6half_tEfNS_4arch4Sm80ELb1ELb0ELb1ELb1ELb0ELb0ELb1ELb1EEENS1_21CollectiveEpilogueFwdINS6_IJS8_SA_S9_EEENS6_IJNS7_ILi1EEESI_SI_EEESC_SE_Li128ELb1ELb1ELb1ELb0EEENS1_36VarlenDynamicPersistentTileSchedulerILi128ELi80ELi128ELi128ELb1ELb1ELb0ELb1ELb1ELb1EEEEEEEEEvNT_6ParamsE --------------------------
	.section	.nv.constant0._ZN7cutlass13device_kernelIN5flash19enable_sm80_to_sm89INS1_16FlashAttnFwdSm80INS1_25CollectiveMainloopFwdSm80ILi4ELi1ELb0EN4cute5tupleIJNS5_1CILi128EEENS7_ILi80EEENS7_ILi64EEEEEELi64ENS_6half_tEfNS_4arch4Sm80ELb1ELb0ELb1ELb1ELb0ELb0ELb1ELb1EEENS1_21CollectiveEpilogueFwdINS6_IJS8_SA_S9_EEENS6_IJNS7_ILi1EEESI_SI_EEESC_SE_Li128ELb1ELb1ELb1ELb0EEENS1_36VarlenDynamicPersistentTileSchedulerILi128ELi80ELi128ELi128ELb1ELb1ELb0ELb1ELb1ELb1EEEEEEEEEvNT_6ParamsE,"a",@progbits
	.sectionflags	@""
	.align	4
.nv.constant0._ZN7cutlass13device_kernelIN5flash19enable_sm80_to_sm89INS1_16FlashAttnFwdSm80INS1_25CollectiveMainloopFwdSm80ILi4ELi1ELb0EN4cute5tupleIJNS5_1CILi128EEENS7_ILi80EEENS7_ILi64EEEEEELi64ENS_6half_tEfNS_4arch4Sm80ELb1ELb0ELb1ELb1ELb0ELb0ELb1ELb1EEENS1_21CollectiveEpilogueFwdINS6_IJS8_SA_S9_EEENS6_IJNS7_ILi1EEESI_SI_EEESC_SE_Li128ELb1ELb1ELb1ELb0EEENS1_36VarlenDynamicPersistentTileSchedulerILi128ELi80ELi128ELi128ELb1ELb1ELb0ELb1ELb1ELb1EEEEEEEEEvNT_6ParamsE:
	.zero		1976


//--------------------- .nv.constant0._ZN7cutlass13device_kernelIN5flash19enable_sm80_to_sm89INS1_16FlashAttnFwdSm80INS1_25CollectiveMainloopFwdSm80ILi4ELi1ELb0EN4cute5tupleIJNS5_1CILi128EEENS7_ILi80EEENS7_ILi64EEEEEELi64ENS_6half_tEfNS_4arch4Sm80ELb1ELb0ELb1ELb1ELb0ELb1ELb1ELb1EEENS1_21CollectiveEpilogueFwdINS6_IJS8_SA_S9_EEENS6_IJNS7_ILi1EEESI_SI_EEESC_SE_Li128ELb1ELb1ELb1ELb0EEENS1_36VarlenDynamicPersistentTileSchedulerILi128ELi80ELi128ELi128ELb1ELb1ELb0ELb1ELb1ELb1EEEEEEEEEvNT_6ParamsE --------------------------
	.section	.nv.constant0._ZN7cutlass13device_kernelIN5flash19enable_sm80_to_sm89INS1_16FlashAttnFwdSm80INS1_25CollectiveMainloopFwdSm80ILi4ELi1ELb0EN4cute5tupleIJNS5_1CILi128EEENS7_ILi80EEENS7_ILi64EEEEEELi64ENS_6half_tEfNS_4arch4Sm80ELb1ELb0ELb1ELb1ELb0ELb1ELb1ELb1EEENS1_21CollectiveEpilogueFwdINS6_IJS8_SA_S9_EEENS6_IJNS7_ILi1EEESI_SI_EEESC_SE_Li128ELb1ELb1ELb1ELb0EEENS1_36VarlenDynamicPersistentTileSchedulerILi128ELi80ELi128ELi128ELb1ELb1ELb0ELb1ELb1ELb1EEEEEEEEEvNT_6ParamsE,"a",@progbits
	.sectionflags	@""
	.align	4
.nv.constant0._ZN7cutlass13device_kernelIN5flash19enable_sm80_to_sm89INS1_16FlashAttnFwdSm80INS1_25CollectiveMainloopFwdSm80ILi4ELi1ELb0EN4cute5tupleIJNS5_1CILi128EEENS7_ILi80EEENS7_ILi64EEEEEELi64ENS_6half_tEfNS_4arch4Sm80ELb1ELb0ELb1ELb1ELb0ELb1ELb1ELb1EEENS1_21CollectiveEpilogueFwdINS6_IJS8_SA_S9_EEENS6_IJNS7_ILi1EEESI_SI_EEESC_SE_Li128ELb1ELb1ELb1ELb0EEENS1_36VarlenDynamicPersistentTileSchedulerILi128ELi80ELi128ELi128ELb1ELb1ELb0ELb1ELb1ELb1EEEEEEEEEvNT_6ParamsE:
	.zero		1976


//--------------------- .nv.constant0._ZN7cutlass13device_kernelIN5flash19enable_sm80_to_sm89INS1_16FlashAttnFwdSm80INS1_25CollectiveMainloopFwdSm80ILi4ELi1ELb0EN4cute5tupleIJNS5_1CILi128EEENS7_ILi112EEENS7_ILi64EEEEEELi64ENS_6half_tEfNS_4arch4Sm80ELb0ELb0ELb0ELb0ELb0ELb0ELb1ELb1EEENS1_21CollectiveEpilogueFwdINS6_IJS8_SA_S9_EEENS6_IJNS7_ILi1EEESI_SI_EEESC_SE_Li128ELb0ELb1ELb1ELb0EEENS1_19SingleTileSchedulerILb0ELb1ELb1ELi128EEEEEEEEEvNT_6ParamsE --------------------------
	.section	.nv.constant0._ZN7cutlass13device_kernelIN5flash19enable_sm80_to_sm89INS1_16FlashAttnFwdSm80INS1_25CollectiveMainloopFwdSm80ILi4ELi1ELb0EN4cute5tupleIJNS5_1CILi128EEENS7_ILi112EEENS7_ILi64EEEEEELi64ENS_6half_tEfNS_4arch4Sm80ELb0ELb0ELb0ELb0ELb0ELb0ELb1ELb1EEENS1_21CollectiveEpilogueFwdINS6_IJS8_SA_S9_EEENS6_IJNS7_ILi1EEESI_SI_EEESC_SE_Li128ELb0ELb1ELb1ELb0EEENS1_19SingleTileSchedulerILb0ELb1ELb1ELi128EEEEEEEEEvNT_6ParamsE,"a",@progbits
	.sectionflags	@""
	.align	4
.nv.constant0._ZN7cutlass13device_kernelIN5flash19enable_sm80_to_sm89INS1_16FlashAttnFwdSm80INS1_25CollectiveMainloopFwdSm80ILi4ELi1ELb0EN4cute5tupleIJNS5_1CILi128EEENS7_ILi112EEENS7_ILi64EEEEEELi64ENS_6half_tEfNS_4arch4Sm80ELb0ELb0ELb0ELb0ELb0ELb0ELb1ELb1EEENS1_21CollectiveEpilogueFwdINS6_IJS8_SA_S9_EEENS6_IJNS7_ILi1EEESI_SI_EEESC_SE_Li128ELb0ELb1ELb1ELb0EEENS1_19SingleTileSchedulerILb0ELb1ELb1ELi128EEEEEEEEEvNT_6ParamsE:
	.zero		1944


//--------------------- .nv.constant0._ZN7cutlass13device_kernelIN5flash19enable_sm80_to_sm89INS1_16FlashAttnFwdSm80INS1_25CollectiveMainloopFwdSm80ILi4ELi1ELb0EN4cute5tupleIJNS5_1CILi128EEENS7_ILi80EEENS7_ILi64EEEEEELi64ENS_6half_tEfNS_4arch4Sm80ELb0ELb0ELb0ELb1ELb0ELb0ELb1ELb1EEENS1_21CollectiveEpilogueFwdINS6_IJS8_SA_S9_EEENS6_IJNS7_ILi1EEESI_SI_EEESC_SE_Li128ELb1ELb1ELb1ELb0EEENS1_36VarlenDynamicPersistentTileSchedulerILi128ELi80ELi128ELi128ELb1ELb1ELb0ELb0ELb1ELb1EEEEEEEEEvNT_6ParamsE --------------------------
	.section	.nv.constant0._ZN7cutlass13device_kernelIN5flash19enable_sm80_to_sm89INS1_16FlashAttnFwdSm80INS1_25CollectiveMainloopFwdSm80ILi4ELi1ELb0EN4cute5tupleIJNS5_1CILi128EEENS7_ILi80EEENS7_ILi64EEEEEELi64ENS_6half_tEfNS_4arch4Sm80ELb0ELb0ELb0ELb1ELb0ELb0ELb1ELb1EEENS1_21CollectiveEpilogueFwdINS6_IJS8_SA_S9_EEENS6_IJNS7_ILi1EEESI_SI_EEESC_SE_Li128ELb1ELb1ELb1ELb0EEENS1_36VarlenDynamicPersistentTileSchedulerILi128ELi80ELi128ELi128ELb1ELb1ELb0ELb0ELb1ELb1EEEEEEEEEvNT_6ParamsE,"a",@progbits
	.sectionflags	@""
	.align	4
.nv.constant0._ZN7cutlass13device_kernelIN5flash19enable_sm80_to_sm89INS1_16FlashAttnFwdSm80INS1_25CollectiveMainloopFwdSm80ILi4ELi1ELb0EN4cute5tupleIJNS5_1CILi128EEENS7_ILi80EEENS7_ILi64EEEEEELi64ENS_6half_tEfNS_4arch4Sm80ELb0ELb0ELb0ELb1ELb0ELb0ELb1ELb1EEENS1_21CollectiveEpilogueFwdINS6_IJS8_SA_S9_EEENS6_IJNS7_ILi1EEESI_SI_EEESC_SE_Li128ELb1ELb1ELb1ELb0EEENS1_36VarlenDynamicPersistentTileSchedulerILi128ELi80ELi128ELi128ELb1ELb1ELb0ELb0ELb1ELb1EEEEEEEEEvNT_6ParamsE:
	.zero		1976


//--------------------- .nv.constant0._ZN7cutlass13device_kernelIN5flash19enable_sm80_to_sm89INS1_16FlashAttnFwdSm80INS1_25CollectiveMainloopFwdSm80ILi4ELi1ELb0EN4cute5tupleIJNS5_1CILi128EEENS7_ILi80EEENS7_ILi64EEEEEELi64ENS_6half_tEfNS_4arch4Sm80ELb0ELb0ELb0ELb1ELb0ELb1ELb1ELb1EEENS1_21CollectiveEpilogueFwdINS6_IJS8_SA_S9_EEENS6_IJNS7_ILi1EEESI_SI_EEESC_SE_Li128ELb1ELb1ELb1ELb0EEENS1_36VarlenDynamicPersistentTileSchedulerILi128ELi80ELi128ELi128ELb1ELb1ELb0ELb0ELb1ELb1EEEEEEEEEvNT_6ParamsE --------------------------
	.section	.nv.constant0._ZN7cutlass13device_kernelIN5flash19enable_sm80_to_sm89INS1_16FlashAttnFwdSm80INS1_25CollectiveMainloopFwdSm80ILi4ELi1ELb0EN4cute5tupleIJNS5_1CILi128EEENS7_ILi80EEENS7_ILi64EEEEEELi64ENS_6half_tEfNS_4arch4Sm80ELb0ELb0ELb0ELb1ELb0ELb1ELb1ELb1EEENS1_21CollectiveEpilogueFwdINS6_IJS8_SA_S9_EEENS6_IJNS7_ILi1EEESI_SI_EEESC_SE_Li128ELb1ELb1ELb1ELb0EEENS1_36VarlenDynamicPersistentTileSchedulerILi128ELi80ELi128ELi128ELb1ELb1ELb0ELb0ELb1ELb1EEEEEEEEEvNT_6ParamsE,"a",@progbits
	.sectionflags	@""
	.align	4
.nv.constant0._ZN7cutlass13device_kernelIN5flash19enable_sm80_to_sm89INS1_16FlashAttnFwdSm80INS1_25CollectiveMainloopFwdSm80ILi4ELi1ELb0EN4cute5tupleIJNS5_1CILi128EEENS7_ILi80EEENS7_ILi64EEEEEELi64ENS_6half_tEfNS_4arch4Sm80ELb0ELb0ELb0ELb1ELb0ELb1ELb1ELb1EEENS1_21CollectiveEpilogueFwdINS6_IJS8_SA_S9_EEENS6_IJNS7_ILi1EEESI_SI_EEESC_SE_Li128ELb1ELb1ELb1ELb0EEENS1_36VarlenDynamicPersistentTileSchedulerILi128ELi80ELi128ELi128ELb1ELb1ELb0ELb0ELb1ELb1EEEEEEEEEvNT_6ParamsE:
	.zero		1976


//--------------------- .nv.constant0._ZN7cutlass13device_kernelIN5flash19enable_sm80_to_sm89INS1_16FlashAttnFwdSm80INS1_25CollectiveMainloopFwdSm80ILi4ELi1ELb0EN4cute5tupleIJNS5_1CILi128EEENS7_ILi96EEENS7_ILi64EEEEEELi64ENS_6half_tEfNS_4arch4Sm80ELb0ELb1ELb0ELb0ELb0ELb0ELb1ELb1EEENS1_21CollectiveEpilogueFwdINS6_IJS8_SA_S9_EEENS6_IJNS7_ILi1EEESI_SI_EEESC_SE_Li128ELb0ELb1ELb1ELb0EEENS1_19SingleTileSchedulerILb0ELb1ELb1ELi128EEEEEEEEEvNT_6ParamsE --------------------------
	.section	.nv.constant0._ZN7cutlass13device_kernelIN5flash19enable_sm80_to_sm89INS1_16FlashAttnFwdSm80INS1_25CollectiveMainloopFwdSm80ILi4ELi1ELb0EN4cute5tupleIJNS5_1CILi128EEENS7_ILi96EEENS7_ILi64EEEEEELi64ENS_6half_tEfNS_4arch4Sm80ELb0ELb1ELb0ELb0ELb0ELb0ELb1ELb1EEENS1_21CollectiveEpilogueFwdINS6_IJS8_SA_S9_EEENS6_IJNS7_ILi1EEESI_SI_EEESC_SE_Li128ELb0ELb1ELb1ELb0EEENS1_19SingleTileSchedulerILb0ELb1ELb1ELi128EEEEEEEEEvNT_6ParamsE,"a",@progbits
	.sectionflags	@""
	.align	4
.nv.constant0._ZN7cutlass13device_kernelIN5flash19enable_sm80_to_sm89INS1_16FlashAttnFwdSm80INS1_25CollectiveMainloopFwdSm80ILi4ELi1ELb0EN4cute5tupleIJNS5_1CILi128EEENS7_ILi96EEENS7_ILi64EEEEEELi64ENS_6half_tEfNS_4arch4Sm80ELb0ELb1ELb0ELb0ELb0ELb0ELb1ELb1EEENS1_21CollectiveEpilogueFwdINS6_IJS8_SA_S9_EEENS6_IJNS7_ILi1EEESI_SI_EEESC_SE_Li128ELb0ELb1ELb1ELb0EEENS1_19SingleTileSchedulerILb0ELb1ELb1ELi128EEEEEEEEEvNT_6ParamsE:
	.zero		1944


//--------------------- .nv.constant0._ZN7cutlass13device_kernelIN5flash19enable_sm80_to_sm89INS1_16FlashAttnFwdSm80INS1_25CollectiveMainloopFwdSm80ILi4ELi1ELb0EN4cute5tupleIJNS5_1CILi128EEENS7_ILi80EEENS7_ILi64EEEEEELi64ENS_6half_tEfNS_4arch4Sm80ELb0ELb1ELb0ELb1ELb0ELb0ELb1ELb1EEENS1_21CollectiveEpilogueFwdINS6_IJS8_SA_S9_EEENS6_IJNS7_ILi1EEESI_SI_EEESC_SE_Li128ELb1ELb1ELb1ELb0EEENS1_36VarlenDynamicPersistentTileSchedulerILi128ELi80ELi128ELi128ELb1ELb1ELb0ELb1ELb0ELb1EEEEEEEEEvNT_6ParamsE --------------------------
	.section	.nv.constant0._ZN7cutlass13device_kernelIN5flash19enable_sm80_to_sm89INS1_16FlashAttnFwdSm80INS1_25CollectiveMainloopFwdSm80ILi4ELi1ELb0EN4cute5tupleIJNS5_1CILi128EEENS7_ILi80EEENS7_ILi64EEEEEELi64ENS_6half_tEfNS_4arch4Sm80ELb0ELb1ELb0ELb1ELb0ELb0ELb1ELb1EEENS1_21CollectiveEpilogueFwdINS6_IJS8_SA_S9_EEENS6_IJNS7_ILi1EEESI_SI_EEESC_SE_Li128ELb1ELb1ELb1ELb0EEENS1_36VarlenDynamicPersistentTileSchedulerILi128ELi80ELi128ELi128ELb1ELb1ELb0ELb1ELb0ELb1EEEEEEEEEvNT_6ParamsE,"a",@progbits
	.sectionflags	@""
	.align	4
.nv.constant0._ZN7cutlass13device_kernelIN5flash19enable_sm80_to_sm89INS1_16FlashAttnFwdSm80INS1_25CollectiveMainloopFwdSm80ILi4ELi1ELb0EN4cute5tupleIJNS5_1CILi128EEENS7_ILi80EEENS7_ILi64EEEEEELi64ENS_6half_tEfNS_4arch4Sm80ELb0ELb1ELb0ELb1ELb0ELb0ELb1ELb1EEENS1_21CollectiveEpilogueFwdINS6_IJS8_SA_S9_EEENS6_IJNS7_ILi1EEESI_SI_EEESC_SE_Li128ELb1ELb1ELb1ELb0EEENS1_36VarlenDynamicPersistentTileSchedulerILi128ELi80ELi128ELi128ELb1ELb1ELb0ELb1ELb0ELb1EEEEEEEEEvNT_6ParamsE:
	.zero		1976


//--------------------- .nv.constant0._ZN7cutlass13device_kernelIN5flash19enable_sm80_to_sm89INS1_16FlashAttnFwdSm80INS1_25CollectiveMainloopFwdSm80ILi4ELi1ELb0EN4cute5tupleIJNS5_1CILi128EEENS7_ILi80EEENS7_ILi64EEEEEELi64ENS_6half_tEfNS_4arch4Sm80ELb0ELb1ELb0ELb1ELb0ELb1ELb1ELb1EEENS1_21CollectiveEpilogueFwdINS6_IJS8_SA_S9_EEENS6_IJNS7_ILi1EEESI_SI_EEESC_SE_Li128ELb1ELb1ELb1ELb0EEENS1_36VarlenDynamicPersistentTileSchedulerILi128ELi80ELi128ELi128ELb1ELb1ELb0ELb1ELb0ELb1EEEEEEEEEvNT_6ParamsE --------------------------
	.section	.nv.constant0._ZN7cutlass13device_kernelIN5flash19enable_sm80_to_sm89INS1_16FlashAttnFwdSm80INS1_25CollectiveMainloopFwdSm80ILi4ELi1ELb0EN4cute5tupleIJNS5_1CILi128EEENS7_ILi80EEENS7_ILi64EEEEEELi64ENS_6half_tEfNS_4arch4Sm80ELb0ELb1ELb0ELb1ELb0ELb1ELb1ELb1EEENS1_21CollectiveEpilogueFwdINS6_IJS8_SA_S9_EEENS6_IJNS7_ILi1EEESI_SI_EEESC_SE_Li128ELb1ELb1ELb1ELb0EEENS1_36VarlenDynamicPersistentTileSchedulerILi128ELi80ELi128ELi128ELb1ELb1ELb0ELb1ELb0ELb1EEEEEEEEEvNT_6ParamsE,"a",@progbits
	.sectionflags	@""
	.align	4
.nv.constant0._ZN7cutlass13device_kernelIN5flash19enable_sm80_to_sm89INS1_16FlashAttnFwdSm80INS1_25CollectiveMainloopFwdSm80ILi4ELi1ELb0EN4cute5tupleIJNS5_1CILi128EEENS7_ILi80EEENS7_ILi64EEEEEELi64ENS_6half_tEfNS_4arch4Sm80ELb0ELb1ELb0ELb1ELb0ELb1ELb1ELb1EEENS1_21CollectiveEpilogueFwdINS6_IJS8_SA_S9_EEENS6_IJNS7_ILi1EEESI_SI_EEESC_SE_Li128ELb1ELb1ELb1ELb0EEENS1_36VarlenDynamicPersistentTileSchedulerILi128ELi80ELi128ELi128ELb1ELb1ELb0ELb1ELb0ELb1EEEEEEEEEvNT_6ParamsE:
	.zero		1976


//--------------------- .nv.constant0._ZN7cutlass13device_kernelIN5flash19enable_sm80_to_sm89INS1_16FlashAttnFwdSm80INS1_25CollectiveMainloopFwdSm80ILi4ELi1ELb0EN4cute5tupleIJNS5_1CILi128EEENS7_ILi112EEENS7_ILi64EEEEEELi64ENS_6half_tEfNS_4arch4Sm80ELb1ELb0ELb0ELb0ELb0ELb0ELb1ELb1EEENS1_21CollectiveEpilogueFwdINS6_IJS8_SA_S9_EEENS6_IJNS7_ILi1EEESI_SI_EEESC_SE_Li128ELb0ELb1ELb1ELb0EEENS1_30DynamicPersistentTileSchedulerILi128ELi128ELb1ELb1ELb0EEEEEEEEEvNT_6ParamsE --------------------------
	.section	.nv.constant0._ZN7cutlass13device_kernelIN5flash19enable_sm80_to_sm89INS1_16FlashAttnFwdSm80INS1_25CollectiveMainloopFwdSm80ILi4ELi1ELb0EN4cute5tupleIJNS5_1CILi128EEENS7_ILi112EEENS7_ILi64EEEEEELi64ENS_6half_tEfNS_4arch4Sm80ELb1ELb0ELb0ELb0ELb0ELb0ELb1ELb1EEENS1_21CollectiveEpilogueFwdINS6_IJS8_SA_S9_EEENS6_IJNS7_ILi1EEESI_SI_EEESC_SE_Li128ELb0ELb1ELb1ELb0EEENS1_30DynamicPersistentTileSchedulerILi128ELi128ELb1ELb1ELb0EEEEEEEEEvNT_6ParamsE,"a",@progbits
	.sectionflags	@""
	.align	4
.nv.constant0._ZN7cutlass13device_kernelIN5flash19enable_sm80_to_sm89INS1_16FlashAttnFwdSm80INS1_25CollectiveMainloopFwdSm80ILi4ELi1ELb0EN4cute5tupleIJNS5_1CILi128EEENS7_ILi112EEENS7_ILi64EEEEEELi64ENS_6half_tEfNS_4arch4Sm80ELb1ELb0ELb0ELb0ELb0ELb0ELb1ELb1EEENS1_21CollectiveEpilogueFwdINS6_IJS8_SA_S9_EEENS6_IJNS7_ILi1EEESI_SI_EEESC_SE_Li128ELb0ELb1ELb1ELb0EEENS1_30DynamicPersistentTileSchedulerILi128ELi128ELb1ELb1ELb0EEEEEEEEEvNT_6ParamsE:
	.zero		1960


//--------------------- .nv.constant0._ZN7cutlass13device_kernelIN5flash19enable_sm80_to_sm89INS1_16FlashAttnFwdSm80INS1_25CollectiveMainloopFwdSm80ILi4ELi1ELb0EN4cute5tupleIJNS5_1CILi128EEENS7_ILi80EEENS7_ILi64EEEEEELi64ENS_6half_tEfNS_4arch4Sm80ELb1ELb0ELb0ELb1ELb0ELb0ELb1ELb1EEENS1_21CollectiveEpilogueFwdINS6_IJS8_SA_S9_EEENS6_IJNS7_ILi1EEESI_SI_EEESC_SE_Li128ELb1ELb1ELb1ELb0EEENS1_36VarlenDynamicPersistentTileSchedulerILi128ELi80ELi128ELi128ELb1ELb1ELb0ELb1ELb1ELb1EEEEEEEEEvNT_6ParamsE --------------------------
	.section	.nv.constant0._ZN7cutlass13device_kernelIN5flash19enable_sm80_to_sm89INS1_16FlashAttnFwdSm80INS1_25CollectiveMainloopFwdSm80ILi4ELi1ELb0EN4cute5tupleIJNS5_1CILi128EEENS7_ILi80EEENS7_ILi64EEEEEELi64ENS_6half_tEfNS_4arch4Sm80ELb1ELb0ELb0ELb1ELb0ELb0ELb1ELb1EEENS1_21CollectiveEpilogueFwdINS6_IJS8_SA_S9_EEENS6_IJNS7_ILi1EEESI_SI_EEESC_SE_Li128ELb1ELb1ELb1ELb0EEENS1_36VarlenDynamicPersistentTileSchedulerILi128ELi80ELi128ELi128ELb1ELb1ELb0ELb1ELb1ELb1EEEEEEEEEvNT_6ParamsE,"a",@progbits
	.sectionflags	@""
	.align	4
.nv.constant0._ZN7cutlass13device_kernelIN5flash19enable_sm80_to_sm89INS1_16FlashAttnFwdSm80INS1_25CollectiveMainloopFwdSm80ILi4ELi1ELb0EN4cute5tupleIJNS5_1CILi128EEENS7_ILi80EEENS7_ILi64EEEEEELi64ENS_6half_tEfNS_4arch4Sm80ELb1ELb0ELb0ELb1ELb0ELb0ELb1ELb1EEENS1_21CollectiveEpilogueFwdINS6_IJS8_SA_S9_EEENS6_IJNS7_ILi1EEESI_SI_EEESC_SE_Li128ELb1ELb1ELb1ELb0EEENS1_36VarlenDynamicPersistentTileSchedulerILi128ELi80ELi128ELi128ELb1ELb1ELb0ELb1ELb1ELb1EEEEEEEEEvNT_6ParamsE:
	.zero		1976


//--------------------- .nv.constant0._ZN7cutlass13device_kernelIN5flash19enable_sm80_to_sm89INS1_16FlashAttnFwdSm80INS1_25CollectiveMainloopFwdSm80ILi4ELi1ELb0EN4cute5tupleIJNS5_1CILi128EEENS7_ILi80EEENS7_ILi64EEEEEELi64ENS_6half_tEfNS_4arch4Sm80ELb1ELb0ELb0ELb1ELb0ELb1ELb1ELb1EEENS1_21CollectiveEpilogueFwdINS6_IJS8_SA_S9_EEENS6_IJNS7_ILi1EEESI_SI_EEESC_SE_Li128ELb1ELb1ELb1ELb0EEENS1_36VarlenDynamicPersistentTileSchedulerILi128ELi80ELi128ELi128ELb1ELb1ELb0ELb1ELb1ELb1EEEEEEEEEvNT_6ParamsE --------------------------
	.section	.nv.constant0._ZN7cutlass13device_kernelIN5flash19enable_sm80_to_sm89INS1_16FlashAttnFwdSm80INS1_25CollectiveMainloopFwdSm80ILi4ELi1ELb0EN4cute5tupleIJNS5_1CILi128EEENS7_ILi80EEENS7_ILi64EEEEEELi64ENS_6half_tEfNS_4arch4Sm80ELb1ELb0ELb0ELb1ELb0ELb1ELb1ELb1EEENS1_21CollectiveEpilogueFwdINS6_IJS8_SA_S9_EEENS6_IJNS7_ILi1EEESI_SI_EEESC_SE_Li128ELb1ELb1ELb1ELb0EEENS1_36VarlenDynamicPersistentTileSchedulerILi128ELi80ELi128ELi128ELb1ELb1ELb0ELb1ELb1ELb1EEEEEEEEEvNT_6ParamsE,"a",@progbits
	.sectionflags	@""
	.align	4
.nv.constant0._ZN7cutlass13device_kernelIN5flash19enable_sm80_to_sm89INS1_16FlashAttnFwdSm80INS1_25CollectiveMainloopFwdSm80ILi4ELi1ELb0EN4cute5tupleIJNS5_1CILi128EEENS7_ILi80EEENS7_ILi64EEEEEELi64ENS_6half_tEfNS_4arch4Sm80ELb1ELb0ELb0ELb1ELb0ELb1ELb1ELb1EEENS1_21CollectiveEpilogueFwdINS6_IJS8_SA_S9_EEENS6_IJNS7_ILi1EEESI_SI_EEESC_SE_Li128ELb1ELb1ELb1ELb0EEENS1_36VarlenDynamicPersistentTileSchedulerILi128ELi80ELi128ELi128ELb1ELb1ELb0ELb1ELb1ELb1EEEEEEEEEvNT_6ParamsE:
	.zero		1976


//--------------------- SYMBOLS --------------------------

	.type		.nv.reservedSmem.offset0,@object
	.size		.nv.reservedSmem.offset0,0x4
